//
// Generated by NVIDIA NVVM Compiler
//
// Compiler Build ID: CL-36424714
// Cuda compilation tools, release 13.0, V13.0.88
// Based on NVVM 20.0.0
//

.version 9.0
.target sm_100
.address_size 64

	// .globl	_Z15compIntScatFuncPfiiS_S_iiiiii
.extern .shared .align 16 .b8 s_qVecs[];
.global .align 4 .b8 __cudart_i2opi_f[24] = {65, 144, 67, 60, 153, 149, 98, 219, 192, 221, 52, 245, 209, 87, 39, 252, 41, 21, 68, 78, 110, 131, 249, 162};

.visible .entry _Z15compIntScatFuncPfiiS_S_iiiiii(
	.param .u64 .ptr .align 1 _Z15compIntScatFuncPfiiS_S_iiiiii_param_0,
	.param .u32 _Z15compIntScatFuncPfiiS_S_iiiiii_param_1,
	.param .u32 _Z15compIntScatFuncPfiiS_S_iiiiii_param_2,
	.param .u64 .ptr .align 1 _Z15compIntScatFuncPfiiS_S_iiiiii_param_3,
	.param .u64 .ptr .align 1 _Z15compIntScatFuncPfiiS_S_iiiiii_param_4,
	.param .u32 _Z15compIntScatFuncPfiiS_S_iiiiii_param_5,
	.param .u32 _Z15compIntScatFuncPfiiS_S_iiiiii_param_6,
	.param .u32 _Z15compIntScatFuncPfiiS_S_iiiiii_param_7,
	.param .u32 _Z15compIntScatFuncPfiiS_S_iiiiii_param_8,
	.param .u32 _Z15compIntScatFuncPfiiS_S_iiiiii_param_9,
	.param .u32 _Z15compIntScatFuncPfiiS_S_iiiiii_param_10
)
{
	.local .align 4 .b8 	__local_depot0[28];
	.reg .b64 	%SP;
	.reg .b64 	%SPL;
	.reg .pred 	%p<27>;
	.reg .b32 	%r<147>;
	.reg .b32 	%f<94>;
	.reg .b64 	%rd<56>;
	.reg .b64 	%fd<5>;

	mov.u64 	%SPL, __local_depot0;
	ld.param.u32 	%r49, [_Z15compIntScatFuncPfiiS_S_iiiiii_param_1];
	ld.param.u32 	%r50, [_Z15compIntScatFuncPfiiS_S_iiiiii_param_2];
	ld.param.u64 	%rd16, [_Z15compIntScatFuncPfiiS_S_iiiiii_param_4];
	ld.param.u32 	%r51, [_Z15compIntScatFuncPfiiS_S_iiiiii_param_6];
	ld.param.u32 	%r53, [_Z15compIntScatFuncPfiiS_S_iiiiii_param_8];
	cvta.to.global.u64 	%rd1, %rd16;
	add.u64 	%rd2, %SPL, 0;
	add.u64 	%rd3, %SPL, 0;
	mov.u32 	%r56, %ntid.x;
	mov.u32 	%r57, %ctaid.x;
	mov.u32 	%r135, %tid.x;
	mad.lo.s32 	%r2, %r56, %r57, %r135;
	mul.lo.s32 	%r3, %r51, 3;
	setp.ge.s32 	%p1, %r135, %r3;
	@%p1 bra 	$L__BB0_7;
	ld.param.u32 	%r129, [_Z15compIntScatFuncPfiiS_S_iiiiii_param_9];
	mul.lo.s32 	%r4, %r3, %r129;
	not.b32 	%r58, %r135;
	add.s32 	%r5, %r3, %r58;
	mul.hi.u32 	%r59, %r5, -1431655765;
	shr.u32 	%r60, %r59, 8;
	add.s32 	%r6, %r60, 1;
	and.b32  	%r61, %r60, 3;
	setp.eq.s32 	%p2, %r61, 3;
	@%p2 bra 	$L__BB0_4;
	and.b32  	%r7, %r6, 3;
	mov.b32 	%r134, 0;
$L__BB0_3:
	.pragma "nounroll";
	add.s32 	%r63, %r135, %r4;
	mul.wide.s32 	%rd19, %r63, 4;
	add.s64 	%rd20, %rd1, %rd19;
	ld.global.f32 	%f21, [%rd20];
	shl.b32 	%r64, %r135, 2;
	mov.u32 	%r65, s_qVecs;
	add.s32 	%r66, %r65, %r64;
	st.shared.f32 	[%r66], %f21;
	add.s32 	%r135, %r135, 384;
	add.s32 	%r134, %r134, 1;
	setp.ne.s32 	%p3, %r134, %r7;
	@%p3 bra 	$L__BB0_3;
$L__BB0_4:
	setp.lt.u32 	%p4, %r5, 1152;
	@%p4 bra 	$L__BB0_7;
	mov.u32 	%r69, s_qVecs;
$L__BB0_6:
	add.s32 	%r67, %r135, %r4;
	mul.wide.s32 	%rd21, %r67, 4;
	add.s64 	%rd22, %rd1, %rd21;
	ld.global.f32 	%f22, [%rd22];
	shl.b32 	%r68, %r135, 2;
	add.s32 	%r70, %r69, %r68;
	st.shared.f32 	[%r70], %f22;
	ld.global.f32 	%f23, [%rd22+1536];
	st.shared.f32 	[%r70+1536], %f23;
	ld.global.f32 	%f24, [%rd22+3072];
	st.shared.f32 	[%r70+3072], %f24;
	ld.global.f32 	%f25, [%rd22+4608];
	st.shared.f32 	[%r70+4608], %f25;
	add.s32 	%r135, %r135, 1536;
	setp.lt.s32 	%p5, %r135, %r3;
	@%p5 bra 	$L__BB0_6;
$L__BB0_7:
	bar.sync 	0;
	setp.ge.s32 	%p6, %r2, %r49;
	mov.f32 	%f89, 0f00000000;
	mov.f32 	%f88, 0f00000000;
	@%p6 bra 	$L__BB0_31;
	ld.param.u32 	%r131, [_Z15compIntScatFuncPfiiS_S_iiiiii_param_10];
	ld.param.u32 	%r127, [_Z15compIntScatFuncPfiiS_S_iiiiii_param_7];
	div.s32 	%r71, %r50, %r127;
	mul.lo.s32 	%r15, %r71, %r131;
	setp.lt.s32 	%p7, %r53, 1;
	@%p7 bra 	$L__BB0_30;
	mul.lo.s32 	%r16, %r50, %r2;
	setp.lt.s32 	%p8, %r51, 1;
	@%p8 bra 	$L__BB0_30;
	cvt.rn.f32.s32 	%f29, %r53;
	sub.s32 	%r73, %r50, %r15;
	cvt.rn.f32.s32 	%f30, %r73;
	div.rn.f32 	%f31, %f30, %f29;
	cvt.rzi.s32.f32 	%r17, %f31;
	mov.f32 	%f88, 0f00000000;
	mov.b32 	%r137, 0;
	mov.u64 	%rd38, __cudart_i2opi_f;
	mov.f32 	%f89, %f88;
$L__BB0_11:
	ld.param.u64 	%rd50, [_Z15compIntScatFuncPfiiS_S_iiiiii_param_0];
	mad.lo.s32 	%r75, %r137, %r17, %r16;
	add.s32 	%r76, %r75, %r15;
	mul.lo.s32 	%r77, %r76, 3;
	mul.lo.s32 	%r78, %r75, 3;
	cvta.to.global.u64 	%rd23, %rd50;
	mul.wide.s32 	%rd24, %r77, 4;
	add.s64 	%rd25, %rd23, %rd24;
	ld.global.f32 	%f32, [%rd25];
	mul.wide.s32 	%rd26, %r78, 4;
	add.s64 	%rd27, %rd23, %rd26;
	ld.global.f32 	%f33, [%rd27];
	sub.f32 	%f3, %f32, %f33;
	ld.global.f32 	%f34, [%rd25+4];
	ld.global.f32 	%f35, [%rd27+4];
	sub.f32 	%f4, %f34, %f35;
	ld.global.f32 	%f36, [%rd25+8];
	ld.global.f32 	%f37, [%rd27+8];
	sub.f32 	%f5, %f36, %f37;
	mov.b32 	%r138, 0;
$L__BB0_12:
	mov.u32 	%r79, s_qVecs;
	mad.lo.s32 	%r80, %r138, 12, %r79;
	ld.shared.f32 	%f38, [%r80];
	ld.shared.f32 	%f39, [%r80+4];
	ld.shared.f32 	%f40, [%r80+8];
	mul.f32 	%f41, %f4, %f39;
	fma.rn.f32 	%f42, %f3, %f38, %f41;
	fma.rn.f32 	%f8, %f5, %f40, %f42;
	mul.f32 	%f43, %f8, 0f3F22F983;
	cvt.rni.s32.f32 	%r146, %f43;
	cvt.rn.f32.s32 	%f44, %r146;
	fma.rn.f32 	%f45, %f44, 0fBFC90FDA, %f8;
	fma.rn.f32 	%f46, %f44, 0fB3A22168, %f45;
	fma.rn.f32 	%f91, %f44, 0fA7C234C5, %f46;
	abs.f32 	%f10, %f8;
	setp.ltu.f32 	%p9, %f10, 0f47CE4780;
	mov.u32 	%r142, %r146;
	mov.f32 	%f90, %f91;
	@%p9 bra 	$L__BB0_20;
	setp.eq.f32 	%p10, %f10, 0f7F800000;
	@%p10 bra 	$L__BB0_19;
	mov.b32 	%r21, %f8;
	shl.b32 	%r82, %r21, 8;
	or.b32  	%r22, %r82, -2147483648;
	mov.b64 	%rd54, 0;
	mov.b32 	%r139, 0;
	mov.u64 	%rd52, __cudart_i2opi_f;
	mov.u64 	%rd53, %rd3;
$L__BB0_15:
	.pragma "nounroll";
	ld.global.nc.u32 	%r83, [%rd52];
	mad.wide.u32 	%rd30, %r83, %r22, %rd54;
	shr.u64 	%rd54, %rd30, 32;
	st.local.u32 	[%rd53], %rd30;
	add.s32 	%r139, %r139, 1;
	add.s64 	%rd53, %rd53, 4;
	add.s64 	%rd52, %rd52, 4;
	setp.ne.s32 	%p11, %r139, 6;
	@%p11 bra 	$L__BB0_15;
	shr.u32 	%r84, %r21, 23;
	st.local.u32 	[%rd3+24], %rd54;
	and.b32  	%r25, %r84, 31;
	and.b32  	%r85, %r84, 224;
	add.s32 	%r86, %r85, -128;
	shr.u32 	%r87, %r86, 5;
	mul.wide.u32 	%rd31, %r87, 4;
	sub.s64 	%rd10, %rd3, %rd31;
	ld.local.u32 	%r140, [%rd10+24];
	ld.local.u32 	%r141, [%rd10+20];
	setp.eq.s32 	%p12, %r25, 0;
	@%p12 bra 	$L__BB0_18;
	shf.l.wrap.b32 	%r140, %r141, %r140, %r25;
	ld.local.u32 	%r88, [%rd10+16];
	shf.l.wrap.b32 	%r141, %r88, %r141, %r25;
$L__BB0_18:
	shr.u32 	%r89, %r140, 30;
	shf.l.wrap.b32 	%r90, %r141, %r140, 2;
	shl.b32 	%r91, %r141, 2;
	shr.u32 	%r92, %r90, 31;
	add.s32 	%r93, %r92, %r89;
	neg.s32 	%r94, %r93;
	setp.lt.s32 	%p13, %r21, 0;
	selp.b32 	%r142, %r94, %r93, %p13;
	xor.b32  	%r95, %r90, %r21;
	shr.s32 	%r96, %r90, 31;
	xor.b32  	%r97, %r96, %r90;
	xor.b32  	%r98, %r96, %r91;
	cvt.u64.u32 	%rd32, %r97;
	shl.b64 	%rd33, %rd32, 32;
	cvt.u64.u32 	%rd34, %r98;
	or.b64  	%rd35, %rd33, %rd34;
	cvt.rn.f64.s64 	%fd1, %rd35;
	mul.f64 	%fd2, %fd1, 0d3BF921FB54442D19;
	cvt.rn.f32.f64 	%f47, %fd2;
	neg.f32 	%f48, %f47;
	setp.lt.s32 	%p14, %r95, 0;
	selp.f32 	%f90, %f48, %f47, %p14;
	bra.uni 	$L__BB0_20;
$L__BB0_19:
	mov.f32 	%f49, 0f00000000;
	mul.rn.f32 	%f90, %f8, %f49;
	mov.b32 	%r142, 0;
$L__BB0_20:
	setp.ltu.f32 	%p15, %f10, 0f47CE4780;
	add.s32 	%r100, %r142, 1;
	mul.rn.f32 	%f50, %f90, %f90;
	and.b32  	%r101, %r142, 1;
	setp.eq.b32 	%p16, %r101, 1;
	selp.f32 	%f51, %f90, 0f3F800000, %p16;
	fma.rn.f32 	%f52, %f50, %f51, 0f00000000;
	fma.rn.f32 	%f53, %f50, 0f37CBAC00, 0fBAB607ED;
	selp.f32 	%f54, 0fB94D4153, %f53, %p16;
	selp.f32 	%f55, 0f3C0885E4, 0f3D2AAABB, %p16;
	fma.rn.f32 	%f56, %f54, %f50, %f55;
	selp.f32 	%f57, 0fBE2AAAA8, 0fBEFFFFFF, %p16;
	fma.rn.f32 	%f58, %f56, %f50, %f57;
	fma.rn.f32 	%f59, %f58, %f52, %f51;
	and.b32  	%r102, %r100, 2;
	setp.eq.s32 	%p17, %r102, 0;
	mov.f32 	%f60, 0f00000000;
	sub.f32 	%f61, %f60, %f59;
	selp.f32 	%f62, %f59, %f61, %p17;
	add.f32 	%f89, %f89, %f62;
	@%p15 bra 	$L__BB0_28;
	setp.eq.f32 	%p18, %f10, 0f7F800000;
	@%p18 bra 	$L__BB0_27;
	mov.b32 	%r34, %f8;
	shl.b32 	%r104, %r34, 8;
	or.b32  	%r35, %r104, -2147483648;
	mov.b64 	%rd55, 0;
	mov.b32 	%r143, 0;
$L__BB0_23:
	.pragma "nounroll";
	mul.wide.u32 	%rd37, %r143, 4;
	add.s64 	%rd39, %rd38, %rd37;
	ld.global.nc.u32 	%r105, [%rd39];
	mad.wide.u32 	%rd40, %r105, %r35, %rd55;
	shr.u64 	%rd55, %rd40, 32;
	add.s64 	%rd41, %rd2, %rd37;
	st.local.u32 	[%rd41], %rd40;
	add.s32 	%r143, %r143, 1;
	setp.ne.s32 	%p19, %r143, 6;
	@%p19 bra 	$L__BB0_23;
	shr.u32 	%r106, %r34, 23;
	st.local.u32 	[%rd2+24], %rd55;
	and.b32  	%r38, %r106, 31;
	and.b32  	%r107, %r106, 224;
	add.s32 	%r108, %r107, -128;
	shr.u32 	%r109, %r108, 5;
	mul.wide.u32 	%rd42, %r109, 4;
	sub.s64 	%rd13, %rd2, %rd42;
	ld.local.u32 	%r144, [%rd13+24];
	ld.local.u32 	%r145, [%rd13+20];
	setp.eq.s32 	%p20, %r38, 0;
	@%p20 bra 	$L__BB0_26;
	shf.l.wrap.b32 	%r144, %r145, %r144, %r38;
	ld.local.u32 	%r110, [%rd13+16];
	shf.l.wrap.b32 	%r145, %r110, %r145, %r38;
$L__BB0_26:
	shr.u32 	%r111, %r144, 30;
	shf.l.wrap.b32 	%r112, %r145, %r144, 2;
	shl.b32 	%r113, %r145, 2;
	shr.u32 	%r114, %r112, 31;
	add.s32 	%r115, %r114, %r111;
	neg.s32 	%r116, %r115;
	setp.lt.s32 	%p21, %r34, 0;
	selp.b32 	%r146, %r116, %r115, %p21;
	xor.b32  	%r117, %r112, %r34;
	shr.s32 	%r118, %r112, 31;
	xor.b32  	%r119, %r118, %r112;
	xor.b32  	%r120, %r118, %r113;
	cvt.u64.u32 	%rd43, %r119;
	shl.b64 	%rd44, %rd43, 32;
	cvt.u64.u32 	%rd45, %r120;
	or.b64  	%rd46, %rd44, %rd45;
	cvt.rn.f64.s64 	%fd3, %rd46;
	mul.f64 	%fd4, %fd3, 0d3BF921FB54442D19;
	cvt.rn.f32.f64 	%f63, %fd4;
	neg.f32 	%f64, %f63;
	setp.lt.s32 	%p22, %r117, 0;
	selp.f32 	%f91, %f64, %f63, %p22;
	bra.uni 	$L__BB0_28;
$L__BB0_27:
	mov.f32 	%f65, 0f00000000;
	mul.rn.f32 	%f91, %f8, %f65;
	mov.b32 	%r146, 0;
$L__BB0_28:
	mul.rn.f32 	%f66, %f91, %f91;
	and.b32  	%r122, %r146, 1;
	setp.eq.b32 	%p23, %r122, 1;
	selp.f32 	%f67, 0f3F800000, %f91, %p23;
	fma.rn.f32 	%f68, %f66, %f67, 0f00000000;
	fma.rn.f32 	%f69, %f66, 0f37CBAC00, 0fBAB607ED;
	selp.f32 	%f70, %f69, 0fB94D4153, %p23;
	selp.f32 	%f71, 0f3D2AAABB, 0f3C0885E4, %p23;
	fma.rn.f32 	%f72, %f70, %f66, %f71;
	selp.f32 	%f73, 0fBEFFFFFF, 0fBE2AAAA8, %p23;
	fma.rn.f32 	%f74, %f72, %f66, %f73;
	fma.rn.f32 	%f75, %f74, %f68, %f67;
	and.b32  	%r123, %r146, 2;
	setp.eq.s32 	%p24, %r123, 0;
	mov.f32 	%f76, 0f00000000;
	sub.f32 	%f77, %f76, %f75;
	selp.f32 	%f78, %f75, %f77, %p24;
	add.f32 	%f88, %f88, %f78;
	add.s32 	%r138, %r138, 1;
	setp.ne.s32 	%p25, %r138, %r51;
	@%p25 bra 	$L__BB0_12;
	add.s32 	%r137, %r137, 1;
	setp.ne.s32 	%p26, %r137, %r53;
	@%p26 bra 	$L__BB0_11;
$L__BB0_30:
	ld.param.u32 	%r132, [_Z15compIntScatFuncPfiiS_S_iiiiii_param_10];
	ld.param.u32 	%r130, [_Z15compIntScatFuncPfiiS_S_iiiiii_param_9];
	ld.param.u32 	%r128, [_Z15compIntScatFuncPfiiS_S_iiiiii_param_7];
	ld.param.u64 	%rd51, [_Z15compIntScatFuncPfiiS_S_iiiiii_param_3];
	mad.lo.s32 	%r124, %r130, %r128, %r132;
	shl.b32 	%r125, %r124, 1;
	cvta.to.global.u64 	%rd47, %rd51;
	mul.wide.s32 	%rd48, %r125, 4;
	add.s64 	%rd49, %rd47, %rd48;
	mul.lo.s32 	%r126, %r128, %r51;
	cvt.rn.f32.s32 	%f79, %r126;
	div.rn.f32 	%f80, %f89, %f79;
	atom.global.add.f32 	%f81, [%rd49], %f80;
	div.rn.f32 	%f82, %f88, %f79;
	atom.global.add.f32 	%f83, [%rd49+4], %f82;
$L__BB0_31:
	ret;

}


// ===== COMPILED SASS (sm_100) =====

	.target	sm_100

	.elftype	@"ET_EXEC"


//--------------------- .note.nv.tkinfo           --------------------------
	.section	.note.nv.tkinfo,"",@"SHT_NOTE"
	.sectionflags	@"SHF_NOTE_NV_TKINFO"
	.tkinfo
        /*0018*/ 	.word	0x00000002
        /*0030*/ 	.string	""
        /*0030*/ 	.string	"ptxas"
        /*0030*/ 	.string	"Cuda compilation tools, release 13.0, V13.0.88"
        /*0030*/ 	.string	"Build cuda_13.0.r13.0/compiler.36424714_0"
        /*0030*/ 	.string	"-arch sm_100 -m 64 "



//--------------------- .note.nv.cuinfo           --------------------------
	.section	.note.nv.cuinfo,"",@"SHT_NOTE"
	.sectionflags	@"SHF_NOTE_NV_CUINFO"
        /*0018*/ 	.short	0x0002
        /*001a*/ 	.short	0x0064
        /*001c*/ 	.short	0x0082
	.zero		2


//--------------------- .nv.info                  --------------------------
	.section	.nv.info,"",@"SHT_CUDA_INFO"
	.align	4


	//----- nvinfo : EIATTR_REGCOUNT
	.align		4
        /*0000*/ 	.byte	0x04, 0x2f
        /*0002*/ 	.short	(.L_2 - .L_1)
	.align		4
.L_1:
        /*0004*/ 	.word	index@(_Z15compIntScatFuncPfiiS_S_iiiiii)
        /*0008*/ 	.word	0x00000020


	//----- nvinfo : EIATTR_FRAME_SIZE
	.align		4
.L_2:
        /*000c*/ 	.byte	0x04, 0x11
        /*000e*/ 	.short	(.L_4 - .L_3)
	.align		4
.L_3:
        /*0010*/ 	.word	index@($__internal_0_$__cuda_sm3x_div_rn_noftz_f32_slowpath)
        /*0014*/ 	.word	0x00000020


	//----- nvinfo : EIATTR_FRAME_SIZE
	.align		4
.L_4:
        /*0018*/ 	.byte	0x04, 0x11
        /*001a*/ 	.short	(.L_6 - .L_5)
	.align		4
.L_5:
        /*001c*/ 	.word	index@(_Z15compIntScatFuncPfiiS_S_iiiiii)
        /*0020*/ 	.word	0x00000020


	//----- nvinfo : EIATTR_MIN_STACK_SIZE
	.align		4
.L_6:
        /*0024*/ 	.byte	0x04, 0x12
        /*0026*/ 	.short	(.L_8 - .L_7)
	.align		4
.L_7:
        /*0028*/ 	.word	index@(_Z15compIntScatFuncPfiiS_S_iiiiii)
        /*002c*/ 	.word	0x00000020
.L_8:


//--------------------- .nv.compat                --------------------------
	.section	.nv.compat,"",@"SHT_CUDA_COMPAT_INFO"
	.align	4
        /*0000*/ 	.byte	0x02, 0x09, 0x00, 0x00, 0x02, 0x02, 0x01, 0x00, 0x02, 0x05, 0x05, 0x00, 0x03, 0x07, 0x01, 0x01
        /*0010*/ 	.byte	0x02, 0x03, 0x00, 0x00, 0x02, 0x06, 0x01, 0x00, 0x04, 0x0b, 0x08, 0x00, 0x01, 0x00, 0x00, 0x00
        /*0020*/ 	.byte	0x00, 0x00, 0x00, 0x00


//--------------------- .nv.info._Z15compIntScatFuncPfiiS_S_iiiiii --------------------------
	.section	.nv.info._Z15compIntScatFuncPfiiS_S_iiiiii,"",@"SHT_CUDA_INFO"
	.sectionflags	@""
	.align	4


	//----- nvinfo : EIATTR_CUDA_API_VERSION
	.align		4
        /*0000*/ 	.byte	0x04, 0x37
        /*0002*/ 	.short	(.L_10 - .L_9)
.L_9:
        /*0004*/ 	.word	0x00000082


	//----- nvinfo : EIATTR_KPARAM_INFO
	.align		4
.L_10:
        /*0008*/ 	.byte	0x04, 0x17
        /*000a*/ 	.short	(.L_12 - .L_11)
.L_11:
        /*000c*/ 	.word	0x00000000
        /*0010*/ 	.short	0x000a
        /*0012*/ 	.short	0x0034
        /*0014*/ 	.byte	0x00, 0xf0, 0x11, 0x00


	//----- nvinfo : EIATTR_KPARAM_INFO
	.align		4
.L_12:
        /*0018*/ 	.byte	0x04, 0x17
        /*001a*/ 	.short	(.L_14 - .L_13)
.L_13:
        /*001c*/ 	.word	0x00000000
        /*0020*/ 	.short	0x0009
        /*0022*/ 	.short	0x0030
        /*0024*/ 	.byte	0x00, 0xf0, 0x11, 0x00


	//----- nvinfo : EIATTR_KPARAM_INFO
	.align		4
.L_14:
        /*0028*/ 	.byte	0x04, 0x17
        /*002a*/ 	.short	(.L_16 - .L_15)
.L_15:
        /*002c*/ 	.word	0x00000000
        /*0030*/ 	.short	0x0008
        /*0032*/ 	.short	0x002c
        /*0034*/ 	.byte	0x00, 0xf0, 0x11, 0x00


	//----- nvinfo : EIATTR_KPARAM_INFO
	.align		4
.L_16:
        /*0038*/ 	.byte	0x04, 0x17
        /*003a*/ 	.short	(.L_18 - .L_17)
.L_17:
        /*003c*/ 	.word	0x00000000
        /*0040*/ 	.short	0x0007
        /*0042*/ 	.short	0x0028
        /*0044*/ 	.byte	0x00, 0xf0, 0x11, 0x00


	//----- nvinfo : EIATTR_KPARAM_INFO
	.align		4
.L_18:
        /*0048*/ 	.byte	0x04, 0x17
        /*004a*/ 	.short	(.L_20 - .L_19)
.L_19:
        /*004c*/ 	.word	0x00000000
        /*0050*/ 	.short	0x0006
        /*0052*/ 	.short	0x0024
        /*0054*/ 	.byte	0x00, 0xf0, 0x11, 0x00


	//----- nvinfo : EIATTR_KPARAM_INFO
	.align		4
.L_20:
        /*0058*/ 	.byte	0x04, 0x17
        /*005a*/ 	.short	(.L_22 - .L_21)
.L_21:
        /*005c*/ 	.word	0x00000000
        /*0060*/ 	.short	0x0005
        /*0062*/ 	.short	0x0020
        /*0064*/ 	.byte	0x00, 0xf0, 0x11, 0x00


	//----- nvinfo : EIATTR_KPARAM_INFO
	.align		4
.L_22:
        /*0068*/ 	.byte	0x04, 0x17
        /*006a*/ 	.short	(.L_24 - .L_23)
.L_23:
        /*006c*/ 	.word	0x00000000
        /*0070*/ 	.short	0x0004
        /*0072*/ 	.short	0x0018
        /*0074*/ 	.byte	0x00, 0xf5, 0x21, 0x00


	//----- nvinfo : EIATTR_KPARAM_INFO
	.align		4
.L_24:
        /*0078*/ 	.byte	0x04, 0x17
        /*007a*/ 	.short	(.L_26 - .L_25)
.L_25:
        /*007c*/ 	.word	0x00000000
        /*0080*/ 	.short	0x0003
        /*0082*/ 	.short	0x0010
        /*0084*/ 	.byte	0x00, 0xf5, 0x21, 0x00


	//----- nvinfo : EIATTR_KPARAM_INFO
	.align		4
.L_26:
        /*0088*/ 	.byte	0x04, 0x17
        /*008a*/ 	.short	(.L_28 - .L_27)
.L_27:
        /*008c*/ 	.word	0x00000000
        /*0090*/ 	.short	0x0002
        /*0092*/ 	.short	0x000c
        /*0094*/ 	.byte	0x00, 0xf0, 0x11, 0x00


	//----- nvinfo : EIATTR_KPARAM_INFO
	.align		4
.L_28:
        /*0098*/ 	.byte	0x04, 0x17
        /*009a*/ 	.short	(.L_30 - .L_29)
.L_29:
        /*009c*/ 	.word	0x00000000
        /*00a0*/ 	.short	0x0001
        /*00a2*/ 	.short	0x0008
        /*00a4*/ 	.byte	0x00, 0xf0, 0x11, 0x00


	//----- nvinfo : EIATTR_KPARAM_INFO
	.align		4
.L_30:
        /*00a8*/ 	.byte	0x04, 0x17
        /*00aa*/ 	.short	(.L_32 - .L_31)
.L_31:
        /*00ac*/ 	.word	0x00000000
        /*00b0*/ 	.short	0x0000
        /*00b2*/ 	.short	0x0000
        /*00b4*/ 	.byte	0x00, 0xf5, 0x21, 0x00


	//----- nvinfo : EIATTR_SPARSE_MMA_MASK
	.align		4
.L_32:
        /*00b8*/ 	.byte	0x03, 0x50
        /*00ba*/ 	.short	0x0000


	//----- nvinfo : EIATTR_MAXREG_COUNT
	.align		4
        /*00bc*/ 	.byte	0x03, 0x1b
        /*00be*/ 	.short	0x00ff


	//----- nvinfo : EIATTR_NUM_BARRIERS
	.align		4
        /*00c0*/ 	.byte	0x02, 0x4c
        /*00c2*/ 	.byte	0x01
	.zero		1


	//----- nvinfo : EIATTR_MERCURY_ISA_VERSION
	.align		4
        /*00c4*/ 	.byte	0x03, 0x5f
        /*00c6*/ 	.short	0x0101


	//----- nvinfo : EIATTR_VRC_CTA_INIT_COUNT
	.align		4
        /*00c8*/ 	.byte	0x02, 0x4a
	.zero		1
	.zero		1


	//----- nvinfo : EIATTR_EXIT_INSTR_OFFSETS
	.align		4
        /*00cc*/ 	.byte	0x04, 0x1c
        /*00ce*/ 	.short	(.L_34 - .L_33)


	//   ....[0]....
.L_33:
        /*00d0*/ 	.word	0x00000970


	//   ....[1]....
        /*00d4*/ 	.word	0x00001b60


	//----- nvinfo : EIATTR_CRS_STACK_SIZE
	.align		4
.L_34:
        /*00d8*/ 	.byte	0x04, 0x1e
        /*00da*/ 	.short	(.L_36 - .L_35)
.L_35:
        /*00dc*/ 	.word	0x00000000


	//----- nvinfo : EIATTR_CBANK_PARAM_SIZE
	.align		4
.L_36:
        /*00e0*/ 	.byte	0x03, 0x19
        /*00e2*/ 	.short	0x0038


	//----- nvinfo : EIATTR_PARAM_CBANK
	.align		4
        /*00e4*/ 	.byte	0x04, 0x0a
        /*00e6*/ 	.short	(.L_38 - .L_37)
	.align		4
.L_37:
        /*00e8*/ 	.word	index@(.nv.constant0._Z15compIntScatFuncPfiiS_S_iiiiii)
        /*00ec*/ 	.short	0x0380
        /*00ee*/ 	.short	0x0038


	//----- nvinfo : EIATTR_SW_WAR
	.align		4
.L_38:
        /*00f0*/ 	.byte	0x04, 0x36
        /*00f2*/ 	.short	(.L_40 - .L_39)
.L_39:
        /*00f4*/ 	.word	0x00000008
.L_40:


//--------------------- .nv.callgraph             --------------------------
	.section	.nv.callgraph,"",@"SHT_CUDA_CALLGRAPH"
	.align	4
	.sectionentsize	8
	.align		4
        /*0000*/ 	.word	0x00000000
	.align		4
        /*0004*/ 	.word	0xffffffff
	.align		4
        /*0008*/ 	.word	0x00000000
	.align		4
        /*000c*/ 	.word	0xfffffffe
	.align		4
        /*0010*/ 	.word	0x00000000
	.align		4
        /*0014*/ 	.word	0xfffffffd
	.align		4
        /*0018*/ 	.word	0x00000000
	.align		4
        /*001c*/ 	.word	0xfffffffc


//--------------------- .nv.constant4             --------------------------
	.section	.nv.constant4,"a",@progbits
	.align	8
	.align		8
.nv.constant4:
        /*0000*/ 	.dword	__cudart_i2opi_f


//--------------------- .text._Z15compIntScatFuncPfiiS_S_iiiiii --------------------------
	.section	.text._Z15compIntScatFuncPfiiS_S_iiiiii,"ax",@progbits
	.align	128
        .global         _Z15compIntScatFuncPfiiS_S_iiiiii
        .type           _Z15compIntScatFuncPfiiS_S_iiiiii,@function
        .size           _Z15compIntScatFuncPfiiS_S_iiiiii,(.L_x_38 - _Z15compIntScatFuncPfiiS_S_iiiiii)
        .other          _Z15compIntScatFuncPfiiS_S_iiiiii,@"STO_CUDA_ENTRY STV_DEFAULT"
_Z15compIntScatFuncPfiiS_S_iiiiii:
.text._Z15compIntScatFuncPfiiS_S_iiiiii:
[----:B------:R-:W0:Y:S01]  /*0000*/  LDC R1, c[0x0][0x37c] ;  /* 0x0000df00ff017b82 */ /* 0x000e220000000800 */
[----:B------:R-:W1:Y:S01]  /*0010*/  S2R R0, SR_TID.X ;  /* 0x0000000000007919 */ /* 0x000e620000002100 */
[----:B------:R-:W2:Y:S01]  /*0020*/  LDCU UR6, c[0x0][0x3a4] ;  /* 0x00007480ff0677ac */ /* 0x000ea20008000800 */
[----:B------:R-:W-:Y:S01]  /*0030*/  BSSY.RECONVERGENT B0, `(.L_x_0) ;  /* 0x0000090000007945 */ /* 0x000fe20003800200 */
[----:B0-----:R-:W-:Y:S01]  /*0040*/  VIADD R1, R1, 0xffffffe0 ;  /* 0xffffffe001017836 */ /* 0x001fe20000000000 */
[----:B------:R-:W0:Y:S01]  /*0050*/  S2R R9, SR_CTAID.X ;  /* 0x0000000000097919 */ /* 0x000e220000002500 */
[----:B------:R-:W0:Y:S01]  /*0060*/  LDCU UR4, c[0x0][0x360] ;  /* 0x00006c00ff0477ac */ /* 0x000e220008000800 */
[----:B------:R-:W3:Y:S01]  /*0070*/  LDCU.64 UR8, c[0x0][0x358] ;  /* 0x00006b00ff0877ac */ /* 0x000ee20008000a00 */
[----:B------:R-:W4:Y:S01]  /*0080*/  LDCU UR5, c[0x0][0x3b0] ;  /* 0x00007600ff0577ac */ /* 0x000f220008000800 */
[----:B--2---:R-:W-:Y:S01]  /*0090*/  IMAD.U32 R2, RZ, RZ, UR6 ;  /* 0x00000006ff027e24 */ /* 0x004fe2000f8e00ff */
[----:B------:R-:W2:Y:S03]  /*00a0*/  LDCU UR6, c[0x0][0x3b0] ;  /* 0x00007600ff0677ac */ /* 0x000ea60008000800 */
[----:B------:R-:W-:-:S05]  /*00b0*/  IMAD R3, R2, 0x3, RZ ;  /* 0x0000000302037824 */ /* 0x000fca00078e02ff */
[----:B-1----:R-:W-:Y:S01]  /*00c0*/  ISETP.GE.AND P0, PT, R0, R3, PT ;  /* 0x000000030000720c */ /* 0x002fe20003f06270 */
[----:B0-----:R-:W-:-:S12]  /*00d0*/  IMAD R9, R9, UR4, R0 ;  /* 0x0000000409097c24 */ /* 0x001fd8000f8e0200 */
[----:B--234-:R-:W-:Y:S05]  /*00e0*/  @P0 BRA `(.L_x_1) ;  /* 0x0000000800100947 */ /* 0x01cfea0003800000 */
[----:B------:R-:W-:Y:S01]  /*00f0*/  LOP3.LUT R4, RZ, R0, RZ, 0x33, !PT ;  /* 0x00000000ff047212 */ /* 0x000fe200078e33ff */
[----:B------:R-:W-:Y:S04]  /*0100*/  BSSY.RECONVERGENT B1, `(.L_x_2) ;  /* 0x0000018000017945 */ /* 0x000fe80003800200 */
[----:B------:R-:W-:-:S04]  /*0110*/  IMAD.IADD R5, R3, 0x1, R4 ;  /* 0x0000000103057824 */ /* 0x000fc800078e0204 */
[C---:B------:R-:W-:Y:S01]  /*0120*/  IMAD.HI.U32 R4, R5.reuse, -0x55555555, RZ ;  /* 0xaaaaaaab05047827 */ /* 0x040fe200078e00ff */
[----:B------:R-:W-:-:S04]  /*0130*/  ISETP.GE.U32.AND P1, PT, R5, 0x480, PT ;  /* 0x000004800500780c */ /* 0x000fc80003f26070 */
[----:B------:R-:W-:-:S04]  /*0140*/  SHF.R.U32.HI R6, RZ, 0x8, R4 ;  /* 0x00000008ff067819 */ /* 0x000fc80000011604 */
[----:B------:R-:W-:-:S04]  /*0150*/  LOP3.LUT R4, R6, 0x3, RZ, 0xc0, !PT ;  /* 0x0000000306047812 */ /* 0x000fc800078ec0ff */
[----:B------:R-:W-:-:S13]  /*0160*/  ISETP.NE.AND P0, PT, R4, 0x3, PT ;  /* 0x000000030400780c */ /* 0x000fda0003f05270 */
[----:B------:R-:W-:Y:S05]  /*0170*/  @!P0 BRA `(.L_x_3) ;  /* 0x0000000000408947 */ /* 0x000fea0003800000 */
[----:B------:R-:W0:Y:S01]  /*0180*/  S2R R8, SR_CgaCtaId ;  /* 0x0000000000087919 */ /* 0x000e220000008800 */
[----:B------:R-:W1:Y:S01]  /*0190*/  LDC.64 R4, c[0x0][0x398] ;  /* 0x0000e600ff047b82 */ /* 0x000e620000000a00 */
[----:B------:R-:W-:Y:S01]  /*01a0*/  MOV R7, 0x400 ;  /* 0x0000040000077802 */ /* 0x000fe20000000f00 */
[----:B------:R-:W-:-:S05]  /*01b0*/  VIADD R6, R6, 0x1 ;  /* 0x0000000106067836 */ /* 0x000fca0000000000 */
[----:B------:R-:W-:Y:S02]  /*01c0*/  LOP3.LUT R15, R6, 0x3, RZ, 0xc0, !PT ;  /* 0x00000003060f7812 */ /* 0x000fe400078ec0ff */
[----:B0-----:R-:W-:Y:S01]  /*01d0*/  LEA R11, R8, R7, 0x18 ;  /* 0x00000007080b7211 */ /* 0x001fe200078ec0ff */
[----:B------:R-:W-:-:S07]  /*01e0*/  HFMA2 R8, -RZ, RZ, 0, 0 ;  /* 0x00000000ff087431 */ /* 0x000fce00000001ff */
.L_x_4:
[----:B------:R-:W-:-:S04]  /*01f0*/  IMAD R7, R3, UR5, R0 ;  /* 0x0000000503077c24 */ /* 0x000fc8000f8e0200 */
[----:B01----:R-:W-:-:S06]  /*0200*/  IMAD.WIDE R6, R7, 0x4, R4 ;  /* 0x0000000407067825 */ /* 0x003fcc00078e0204 */
[----:B------:R-:W2:Y:S01]  /*0210*/  LDG.E R6, desc[UR8][R6.64] ;  /* 0x0000000806067981 */ /* 0x000ea2000c1e1900 */
[----:B------:R-:W-:Y:S02]  /*0220*/  IMAD R13, R0, 0x4, R11 ;  /* 0x00000004000d7824 */ /* 0x000fe400078e020b */
[----:B------:R-:W-:Y:S02]  /*0230*/  VIADD R8, R8, 0x1 ;  /* 0x0000000108087836 */ /* 0x000fe40000000000 */
[----:B------:R-:W-:-:S03]  /*0240*/  VIADD R0, R0, 0x180 ;  /* 0x0000018000007836 */ /* 0x000fc60000000000 */
[----:B------:R-:W-:Y:S01]  /*0250*/  ISETP.NE.AND P0, PT, R8, R15, PT ;  /* 0x0000000f0800720c */ /* 0x000fe20003f05270 */
[----:B--2---:R0:W-:-:S12]  /*0260*/  STS [R13], R6 ;  /* 0x000000060d007388 */ /* 0x0041d80000000800 */
[----:B------:R-:W-:Y:S05]  /*0270*/  @P0 BRA `(.L_x_4) ;  /* 0xfffffffc00dc0947 */ /* 0x000fea000383ffff */
.L_x_3:
[----:B------:R-:W-:Y:S05]  /*0280*/  BSYNC.RECONVERGENT B1 ;  /* 0x0000000000017941 */ /* 0x000fea0003800200 */
.L_x_2:
[----:B------:R-:W-:Y:S05]  /*0290*/  @!P1 BRA `(.L_x_1) ;  /* 0x0000000400a49947 */ /* 0x000fea0003800000 */
[----:B------:R-:W1:Y:S01]  /*02a0*/  S2R R4, SR_CgaCtaId ;  /* 0x0000000000047919 */ /* 0x000e620000008800 */
[----:B------:R-:W-:Y:S01]  /*02b0*/  IMAD.IADD R5, R3, 0x1, -R0 ;  /* 0x0000000103057824 */ /* 0x000fe200078e0a00 */
[----:B------:R-:W-:Y:S01]  /*02c0*/  MOV R7, 0x400 ;  /* 0x0000040000077802 */ /* 0x000fe20000000f00 */
[----:B------:R-:W-:Y:S01]  /*02d0*/  BSSY.RECONVERGENT B1, `(.L_x_5) ;  /* 0x0000037000017945 */ /* 0x000fe20003800200 */
[----:B------:R-:W-:Y:S02]  /*02e0*/  PLOP3.LUT P0, PT, PT, PT, PT, 0x80, 0x8 ;  /* 0x000000000008781c */ /* 0x000fe40003f0f070 */
[----:B------:R-:W-:Y:S02]  /*02f0*/  ISETP.GT.AND P1, PT, R5, 0x1200, PT ;  /* 0x000012000500780c */ /* 0x000fe40003f24270 */
[----:B-1----:R-:W-:-:S11]  /*0300*/  LEA R7, R4, R7, 0x18 ;  /* 0x0000000704077211 */ /* 0x002fd600078ec0ff */
[----:B------:R-:W-:Y:S05]  /*0310*/  @!P1 BRA `(.L_x_6) ;  /* 0x0000000000c89947 */ /* 0x000fea0003800000 */
[----:B------:R-:W-:Y:S02]  /*0320*/  PLOP3.LUT P0, PT, PT, PT, PT, 0x8, 0x80 ;  /* 0x000000000080781c */ /* 0x000fe40003f0e170 */
[----:B------:R-:W-:-:S11]  /*0330*/  IADD3 R17, PT, PT, R3, -0x1200, RZ ;  /* 0xffffee0003117810 */ /* 0x000fd60007ffe0ff */
.L_x_7:
[----:B-1----:R-:W1:Y:S01]  /*0340*/  LDC.64 R10, c[0x0][0x398] ;  /* 0x0000e600ff0a7b82 */ /* 0x002e620000000a00 */
[C---:B------:R-:W-:Y:S02]  /*0350*/  VIADD R4, R0.reuse, 0x600 ;  /* 0x0000060000047836 */ /* 0x040fe40000000000 */
[C---:B0-----:R-:W-:Y:S02]  /*0360*/  VIADD R6, R0.reuse, 0xc00 ;  /* 0x00000c0000067836 */ /* 0x041fe40000000000 */
[----:B------:R-:W-:Y:S02]  /*0370*/  VIADD R8, R0, 0x1200 ;  /* 0x0000120000087836 */ /* 0x000fe40000000000 */
[C---:B------:R-:W-:Y:S02]  /*0380*/  IMAD R15, R3.reuse, UR6, R0 ;  /* 0x00000006030f7c24 */ /* 0x040fe4000f8e0200 */
[C---:B------:R-:W-:Y:S02]  /*0390*/  IMAD R5, R3.reuse, UR6, R4 ;  /* 0x0000000603057c24 */ /* 0x040fe4000f8e0204 */
[----:B------:R-:W-:-:S02]  /*03a0*/  IMAD R13, R3, UR6, R6 ;  /* 0x00000006030d7c24 */ /* 0x000fc4000f8e0206 */
[----:B------:R-:W-:Y:S02]  /*03b0*/  IMAD R19, R3, UR6, R8 ;  /* 0x0000000603137c24 */ /* 0x000fe4000f8e0208 */
[----:B-1----:R-:W-:-:S04]  /*03c0*/  IMAD.WIDE R14, R15, 0x4, R10 ;  /* 0x000000040f0e7825 */ /* 0x002fc800078e020a */
[--C-:B------:R-:W-:Y:S01]  /*03d0*/  IMAD.WIDE R4, R5, 0x4, R10.reuse ;  /* 0x0000000405047825 */ /* 0x100fe200078e020a */
[----:B------:R-:W2:Y:S03]  /*03e0*/  LDG.E R8, desc[UR8][R14.64] ;  /* 0x000000080e087981 */ /* 0x000ea6000c1e1900 */
[--C-:B------:R-:W-:Y:S01]  /*03f0*/  IMAD.WIDE R12, R13, 0x4, R10.reuse ;  /* 0x000000040d0c7825 */ /* 0x100fe200078e020a */
[----:B------:R-:W3:Y:S03]  /*0400*/  LDG.E R6, desc[UR8][R14.64+0x600] ;  /* 0x000600080e067981 */ /* 0x000ee6000c1e1900 */
[----:B------:R-:W-:Y:S01]  /*0410*/  IMAD.WIDE R10, R19, 0x4, R10 ;  /* 0x00000004130a7825 */ /* 0x000fe200078e020a */
[----:B------:R-:W4:Y:S04]  /*0420*/  LDG.E R16, desc[UR8][R14.64+0xc00] ;  /* 0x000c00080e107981 */ /* 0x000f28000c1e1900 */
[----:B------:R-:W5:Y:S04]  /*0430*/  LDG.E R18, desc[UR8][R14.64+0x1200] ;  /* 0x001200080e127981 */ /* 0x000f68000c1e1900 */
        /* <DEDUP_REMOVED lines=11> */
[----:B------:R-:W5:Y:S01]  /*04f0*/  LDG.E R28, desc[UR8][R10.64+0x1200] ;  /* 0x001200080a1c7981 */ /* 0x000f62000c1e1900 */
[C---:B------:R-:W-:Y:S01]  /*0500*/  IMAD R29, R0.reuse, 0x4, R7 ;  /* 0x00000004001d7824 */ /* 0x040fe200078e0207 */
[----:B------:R-:W-:-:S04]  /*0510*/  IADD3 R0, PT, PT, R0, 0x1800, RZ ;  /* 0x0000180000007810 */ /* 0x000fc80007ffe0ff */
[----:B------:R-:W-:Y:S01]  /*0520*/  ISETP.GE.AND P1, PT, R0, R17, PT ;  /* 0x000000110000720c */ /* 0x000fe20003f26270 */
[----:B--2---:R1:W-:Y:S04]  /*0530*/  STS [R29], R8 ;  /* 0x000000081d007388 */ /* 0x0043e80000000800 */
[----:B---3--:R1:W-:Y:S04]  /*0540*/  STS [R29+0x600], R6 ;  /* 0x000600061d007388 */ /* 0x0083e80000000800 */
[----:B----4-:R1:W-:Y:S04]  /*0550*/  STS [R29+0xc00], R16 ;  /* 0x000c00101d007388 */ /* 0x0103e80000000800 */
[----:B-----5:R1:W-:Y:S04]  /*0560*/  STS [R29+0x1200], R18 ;  /* 0x001200121d007388 */ /* 0x0203e80000000800 */
[----:B------:R1:W-:Y:S04]  /*0570*/  STS [R29+0x1800], R19 ;  /* 0x001800131d007388 */ /* 0x0003e80000000800 */
        /* <DEDUP_REMOVED lines=10> */
[----:B------:R1:W-:Y:S01]  /*0620*/  STS [R29+0x5a00], R28 ;  /* 0x005a001c1d007388 */ /* 0x0003e20000000800 */
[----:B------:R-:W-:Y:S05]  /*0630*/  @!P1 BRA `(.L_x_7) ;  /* 0xfffffffc00409947 */ /* 0x000fea000383ffff */
.L_x_6:
[----:B------:R-:W-:Y:S05]  /*0640*/  BSYNC.RECONVERGENT B1 ;  /* 0x0000000000017941 */ /* 0x000fea0003800200 */
.L_x_5:
[----:B------:R-:W-:Y:S01]  /*0650*/  IMAD.IADD R4, R3, 0x1, -R0 ;  /* 0x0000000103047824 */ /* 0x000fe200078e0a00 */
[----:B------:R-:W-:Y:S04]  /*0660*/  BSSY.RECONVERGENT B1, `(.L_x_8) ;  /* 0x000001d000017945 */ /* 0x000fe80003800200 */
[----:B------:R-:W-:-:S13]  /*0670*/  ISETP.GT.AND P1, PT, R4, 0x600, PT ;  /* 0x000006000400780c */ /* 0x000fda0003f24270 */
[----:B------:R-:W-:Y:S05]  /*0680*/  @!P1 BRA `(.L_x_9) ;  /* 0x0000000000689947 */ /* 0x000fea0003800000 */
[----:B------:R-:W2:Y:S01]  /*0690*/  LDC.64 R10, c[0x0][0x398] ;  /* 0x0000e600ff0a7b82 */ /* 0x000ea20000000a00 */
[----:B------:R-:W3:Y:S01]  /*06a0*/  LDCU UR4, c[0x0][0x3b0] ;  /* 0x00007600ff0477ac */ /* 0x000ee20008000800 */
[----:B------:R-:W-:Y:S02]  /*06b0*/  VIADD R4, R0, 0x600 ;  /* 0x0000060000047836 */ /* 0x000fe40000000000 */
[C---:B---3--:R-:W-:Y:S02]  /*06c0*/  IMAD R5, R3.reuse, UR4, R0 ;  /* 0x0000000403057c24 */ /* 0x048fe4000f8e0200 */
[----:B0-----:R-:W-:Y:S02]  /*06d0*/  IMAD R13, R3, UR4, R4 ;  /* 0x00000004030d7c24 */ /* 0x001fe4000f8e0204 */
[----:B--2---:R-:W-:-:S04]  /*06e0*/  IMAD.WIDE R4, R5, 0x4, R10 ;  /* 0x0000000405047825 */ /* 0x004fc800078e020a */
[----:B------:R-:W-:Y:S01]  /*06f0*/  IMAD.WIDE R10, R13, 0x4, R10 ;  /* 0x000000040d0a7825 */ /* 0x000fe200078e020a */
[----:B-1----:R-:W2:Y:S04]  /*0700*/  LDG.E R6, desc[UR8][R4.64] ;  /* 0x0000000804067981 */ /* 0x002ea8000c1e1900 */
[----:B------:R-:W3:Y:S04]  /*0710*/  LDG.E R8, desc[UR8][R4.64+0x600] ;  /* 0x0006000804087981 */ /* 0x000ee8000c1e1900 */
[----:B------:R-:W4:Y:S04]  /*0720*/  LDG.E R12, desc[UR8][R4.64+0xc00] ;  /* 0x000c0008040c7981 */ /* 0x000f28000c1e1900 */
[----:B------:R-:W5:Y:S04]  /*0730*/  LDG.E R14, desc[UR8][R4.64+0x1200] ;  /* 0x00120008040e7981 */ /* 0x000f68000c1e1900 */
[----:B------:R-:W5:Y:S04]  /*0740*/  LDG.E R16, desc[UR8][R10.64] ;  /* 0x000000080a107981 */ /* 0x000f68000c1e1900 */
[----:B------:R-:W5:Y:S04]  /*0750*/  LDG.E R18, desc[UR8][R10.64+0x600] ;  /* 0x000600080a127981 */ /* 0x000f68000c1e1900 */
[----:B------:R-:W5:Y:S04]  /*0760*/  LDG.E R20, desc[UR8][R10.64+0xc00] ;  /* 0x000c00080a147981 */ /* 0x000f68000c1e1900 */
[----:B------:R-:W5:Y:S01]  /*0770*/  LDG.E R22, desc[UR8][R10.64+0x1200] ;  /* 0x001200080a167981 */ /* 0x000f62000c1e1900 */
[C---:B------:R-:W-:Y:S01]  /*0780*/  IMAD R13, R0.reuse, 0x4, R7 ;  /* 0x00000004000d7824 */ /* 0x040fe200078e0207 */
[----:B------:R-:W-:Y:S01]  /*0790*/  PLOP3.LUT P0, PT, PT, PT, PT, 0x8, 0x80 ;  /* 0x000000000080781c */ /* 0x000fe20003f0e170 */
[----:B------:R-:W-:-:S03]  /*07a0*/  VIADD R0, R0, 0xc00 ;  /* 0x00000c0000007836 */ /* 0x000fc60000000000 */
[----:B--2---:R2:W-:Y:S04]  /*07b0*/  STS [R13], R6 ;  /* 0x000000060d007388 */ /* 0x0045e80000000800 */
[----:B---3--:R2:W-:Y:S04]  /*07c0*/  STS [R13+0x600], R8 ;  /* 0x000600080d007388 */ /* 0x0085e80000000800 */
[----:B----4-:R2:W-:Y:S04]  /*07d0*/  STS [R13+0xc00], R12 ;  /* 0x000c000c0d007388 */ /* 0x0105e80000000800 */
[----:B-----5:R2:W-:Y:S04]  /*07e0*/  STS [R13+0x1200], R14 ;  /* 0x0012000e0d007388 */ /* 0x0205e80000000800 */
[----:B------:R2:W-:Y:S04]  /*07f0*/  STS [R13+0x1800], R16 ;  /* 0x001800100d007388 */ /* 0x0005e80000000800 */
[----:B------:R2:W-:Y:S04]  /*0800*/  STS [R13+0x1e00], R18 ;  /* 0x001e00120d007388 */ /* 0x0005e80000000800 */
[----:B------:R2:W-:Y:S04]  /*0810*/  STS [R13+0x2400], R20 ;  /* 0x002400140d007388 */ /* 0x0005e80000000800 */
[----:B------:R2:W-:Y:S02]  /*0820*/  STS [R13+0x2a00], R22 ;  /* 0x002a00160d007388 */ /* 0x0005e40000000800 */
.L_x_9:
[----:B------:R-:W-:Y:S05]  /*0830*/  BSYNC.RECONVERGENT B1 ;  /* 0x0000000000017941 */ /* 0x000fea0003800200 */
.L_x_8:
[----:B------:R-:W-:-:S13]  /*0840*/  ISETP.LT.OR P0, PT, R0, R3, P0 ;  /* 0x000000030000720c */ /* 0x000fda0000701670 */
[----:B------:R-:W-:Y:S05]  /*0850*/  @!P0 BRA `(.L_x_1) ;  /* 0x0000000000348947 */ /* 0x000fea0003800000 */
[----:B------:R-:W3:Y:S01]  /*0860*/  LDC.64 R4, c[0x0][0x398] ;  /* 0x0000e600ff047b82 */ /* 0x000ee20000000a00 */
[----:B------:R-:W4:Y:S02]  /*0870*/  LDCU UR4, c[0x0][0x3b0] ;  /* 0x00007600ff0477ac */ /* 0x000f240008000800 */
[----:B----4-:R-:W-:-:S04]  /*0880*/  IMAD R3, R3, UR4, R0 ;  /* 0x0000000403037c24 */ /* 0x010fc8000f8e0200 */
[----:B---3--:R-:W-:-:S05]  /*0890*/  IMAD.WIDE R4, R3, 0x4, R4 ;  /* 0x0000000403047825 */ /* 0x008fca00078e0204 */
[----:B------:R-:W3:Y:S04]  /*08a0*/  LDG.E R3, desc[UR8][R4.64] ;  /* 0x0000000804037981 */ /* 0x000ee8000c1e1900 */
[----:B------:R-:W4:Y:S04]  /*08b0*/  LDG.E R11, desc[UR8][R4.64+0x600] ;  /* 0x00060008040b7981 */ /* 0x000f28000c1e1900 */
[----:B0-2---:R-:W2:Y:S04]  /*08c0*/  LDG.E R13, desc[UR8][R4.64+0xc00] ;  /* 0x000c0008040d7981 */ /* 0x005ea8000c1e1900 */
[----:B-1----:R-:W5:Y:S01]  /*08d0*/  LDG.E R15, desc[UR8][R4.64+0x1200] ;  /* 0x00120008040f7981 */ /* 0x002f62000c1e1900 */
[----:B------:R-:W-:-:S05]  /*08e0*/  LEA R0, R0, R7, 0x2 ;  /* 0x0000000700007211 */ /* 0x000fca00078e10ff */
[----:B---3--:R3:W-:Y:S04]  /*08f0*/  STS [R0], R3 ;  /* 0x0000000300007388 */ /* 0x0087e80000000800 */
[----:B----4-:R3:W-:Y:S04]  /*0900*/  STS [R0+0x600], R11 ;  /* 0x0006000b00007388 */ /* 0x0107e80000000800 */
[----:B--2---:R3:W-:Y:S04]  /*0910*/  STS [R0+0xc00], R13 ;  /* 0x000c000d00007388 */ /* 0x0047e80000000800 */
[----:B-----5:R3:W-:Y:S02]  /*0920*/  STS [R0+0x1200], R15 ;  /* 0x0012000f00007388 */ /* 0x0207e40000000800 */
.L_x_1:
[----:B------:R-:W-:Y:S05]  /*0930*/  BSYNC.RECONVERGENT B0 ;  /* 0x0000000000007941 */ /* 0x000fea0003800200 */
.L_x_0:
[----:B------:R-:W4:Y:S01]  /*0940*/  LDCU UR4, c[0x0][0x388] ;  /* 0x00007100ff0477ac */ /* 0x000f220008000800 */
[----:B------:R-:W-:Y:S01]  /*0950*/  BAR.SYNC.DEFER_BLOCKING 0x0 ;  /* 0x0000000000007b1d */ /* 0x000fe20000010000 */
[----:B----4-:R-:W-:-:S13]  /*0960*/  ISETP.GE.AND P0, PT, R9, UR4, PT ;  /* 0x0000000409007c0c */ /* 0x010fda000bf06270 */
[----:B------:R-:W-:Y:S05]  /*0970*/  @P0 EXIT ;  /* 0x000000000000094d */ /* 0x000fea0003800000 */
[----:B-12---:R-:W1:Y:S01]  /*0980*/  LDC R8, c[0x0][0x3a8] ;  /* 0x0000ea00ff087b82 */ /* 0x006e620000000800 */
[----:B------:R-:W2:Y:S07]  /*0990*/  LDCU UR4, c[0x0][0x3ac] ;  /* 0x00007580ff0477ac */ /* 0x000eae0008000800 */
[----:B---3--:R-:W3:Y:S01]  /*09a0*/  LDC R11, c[0x0][0x38c] ;  /* 0x0000e300ff0b7b82 */ /* 0x008ee20000000800 */
[----:B--2---:R-:W-:Y:S01]  /*09b0*/  UISETP.GE.AND UP0, UPT, UR4, 0x1, UPT ;  /* 0x000000010400788c */ /* 0x004fe2000bf06270 */
[----:B-1----:R-:W-:-:S04]  /*09c0*/  IABS R3, R8 ;  /* 0x0000000800037213 */ /* 0x002fc80000000000 */
[----:B------:R-:W1:Y:S01]  /*09d0*/  I2F.RP R0, R3 ;  /* 0x0000000300007306 */ /* 0x000e620000209400 */
[----:B---3--:R-:W-:-:S07]  /*09e0*/  IABS R10, R11 ;  /* 0x0000000b000a7213 */ /* 0x008fce0000000000 */
[----:B-1----:R-:W1:Y:S02]  /*09f0*/  MUFU.RCP R0, R0 ;  /* 0x0000000000007308 */ /* 0x002e640000001000 */
[----:B-1----:R-:W-:-:S06]  /*0a00*/  VIADD R4, R0, 0xffffffe ;  /* 0x0ffffffe00047836 */ /* 0x002fcc0000000000 */
[----:B------:R1:W0:Y:S02]  /*0a10*/  F2I.FTZ.U32.TRUNC.NTZ R5, R4 ;  /* 0x0000000400057305 */ /* 0x000224000021f000 */
[----:B-1----:R-:W-:Y:S02]  /*0a20*/  IMAD.MOV.U32 R4, RZ, RZ, RZ ;  /* 0x000000ffff047224 */ /* 0x002fe400078e00ff */
[----:B0-----:R-:W-:-:S04]  /*0a30*/  IMAD.MOV R6, RZ, RZ, -R5 ;  /* 0x000000ffff067224 */ /* 0x001fc800078e0a05 */
[----:B------:R-:W-:-:S04]  /*0a40*/  IMAD R7, R6, R3, RZ ;  /* 0x0000000306077224 */ /* 0x000fc800078e02ff */
[----:B------:R-:W-:-:S04]  /*0a50*/  IMAD.HI.U32 R5, R5, R7, R4 ;  /* 0x0000000705057227 */ /* 0x000fc800078e0004 */
[----:B------:R-:W-:Y:S02]  /*0a60*/  HFMA2 R7, -RZ, RZ, 0, 0 ;  /* 0x00000000ff077431 */ /* 0x000fe400000001ff */
[----:B------:R-:W-:-:S04]  /*0a70*/  IMAD.HI.U32 R6, R5, R10, RZ ;  /* 0x0000000a05067227 */ /* 0x000fc800078e00ff */
[----:B------:R-:W-:-:S04]  /*0a80*/  IMAD.MOV R0, RZ, RZ, -R6 ;  /* 0x000000ffff007224 */ /* 0x000fc800078e0a06 */
[----:B------:R-:W-:-:S05]  /*0a90*/  IMAD R0, R3, R0, R10 ;  /* 0x0000000003007224 */ /* 0x000fca00078e020a */
[----:B------:R-:W-:-:S13]  /*0aa0*/  ISETP.GT.U32.AND P2, PT, R3, R0, PT ;  /* 0x000000000300720c */ /* 0x000fda0003f44070 */
[-C--:B------:R-:W-:Y:S01]  /*0ab0*/  @!P2 IADD3 R0, PT, PT, R0, -R3.reuse, RZ ;  /* 0x800000030000a210 */ /* 0x080fe20007ffe0ff */
[----:B------:R-:W-:Y:S01]  /*0ac0*/  @!P2 VIADD R6, R6, 0x1 ;  /* 0x000000010606a836 */ /* 0x000fe20000000000 */
[----:B------:R-:W-:Y:S02]  /*0ad0*/  ISETP.NE.AND P2, PT, R8, RZ, PT ;  /* 0x000000ff0800720c */ /* 0x000fe40003f45270 */
[----:B------:R-:W-:Y:S02]  /*0ae0*/  ISETP.GE.U32.AND P0, PT, R0, R3, PT ;  /* 0x000000030000720c */ /* 0x000fe40003f06070 */
[----:B------:R-:W-:-:S04]  /*0af0*/  LOP3.LUT R0, R11, R8, RZ, 0x3c, !PT ;  /* 0x000000080b007212 */ /* 0x000fc800078e3cff */
[----:B------:R-:W-:-:S07]  /*0b00*/  ISETP.GE.AND P1, PT, R0, RZ, PT ;  /* 0x000000ff0000720c */ /* 0x000fce0003f26270 */
[----:B------:R-:W-:-:S06]  /*0b10*/  @P0 VIADD R6, R6, 0x1 ;  /* 0x0000000106060836 */ /* 0x000fcc0000000000 */
[----:B------:R-:W-:Y:S01]  /*0b20*/  @!P1 IMAD.MOV R6, RZ, RZ, -R6 ;  /* 0x000000ffff069224 */ /* 0x000fe200078e0a06 */
[----:B------:R-:W-:Y:S01]  /*0b30*/  @!P2 LOP3.LUT R6, RZ, R8, RZ, 0x33, !PT ;  /* 0x00000008ff06a212 */ /* 0x000fe200078e33ff */
[----:B------:R-:W-:Y:S01]  /*0b40*/  IMAD.MOV.U32 R8, RZ, RZ, RZ ;  /* 0x000000ffff087224 */ /* 0x000fe200078e00ff */
[----:B------:R-:W-:Y:S06]  /*0b50*/  BRA.U !UP0, `(.L_x_10) ;  /* 0x0000000d08647547 */ /* 0x000fec000b800000 */
[----:B------:R-:W-:-:S13]  /*0b60*/  ISETP.GE.AND P0, PT, R2, 0x1, PT ;  /* 0x000000010200780c */ /* 0x000fda0003f06270 */
[----:B------:R-:W-:Y:S05]  /*0b70*/  @!P0 BRA `(.L_x_10) ;  /* 0x0000000c005c8947 */ /* 0x000fea0003800000 */
[----:B------:R-:W-:Y:S01]  /*0b80*/  I2FP.F32.S32 R0, UR4 ;  /* 0x0000000400007c45 */ /* 0x000fe20008201400 */
[----:B------:R-:W0:Y:S01]  /*0b90*/  LDCU UR4, c[0x0][0x3b4] ;  /* 0x00007680ff0477ac */ /* 0x000e220008000800 */
[----:B------:R-:W-:Y:S02]  /*0ba0*/  IMAD.MOV R2, RZ, RZ, -R6 ;  /* 0x000000ffff027224 */ /* 0x000fe400078e0a06 */
[----:B------:R-:W1:Y:S01]  /*0bb0*/  MUFU.RCP R3, R0 ;  /* 0x0000000000037308 */ /* 0x000e620000001000 */
[----:B------:R-:W-:Y:S02]  /*0bc0*/  IMAD R9, R9, R11, RZ ;  /* 0x0000000b09097224 */ /* 0x000fe400078e02ff */
[----:B0-----:R-:W-:Y:S02]  /*0bd0*/  IMAD R7, R2, UR4, R11 ;  /* 0x0000000402077c24 */ /* 0x001fe4000f8e020b */
[----:B-1----:R-:W-:-:S03]  /*0be0*/  FFMA R2, -R0, R3, 1 ;  /* 0x3f80000000027423 */ /* 0x002fc60000000103 */
[----:B------:R-:W-:Y:S01]  /*0bf0*/  I2FP.F32.S32 R7, R7 ;  /* 0x0000000700077245 */ /* 0x000fe20000201400 */
[----:B------:R-:W-:-:S03]  /*0c00*/  FFMA R2, R3, R2, R3 ;  /* 0x0000000203027223 */ /* 0x000fc60000000003 */
[----:B------:R-:W0:Y:S01]  /*0c10*/  FCHK P0, R7, R0 ;  /* 0x0000000007007302 */ /* 0x000e220000000000 */
[----:B------:R-:W-:-:S04]  /*0c20*/  FFMA R3, R7, R2, RZ ;  /* 0x0000000207037223 */ /* 0x000fc800000000ff */
[----:B------:R-:W-:-:S04]  /*0c30*/  FFMA R4, -R0, R3, R7 ;  /* 0x0000000300047223 */ /* 0x000fc80000000107 */
[----:B------:R-:W-:Y:S01]  /*0c40*/  FFMA R10, R2, R4, R3 ;  /* 0x00000004020a7223 */ /* 0x000fe20000000003 */
[----:B0-----:R-:W-:Y:S06]  /*0c50*/  @!P0 BRA `(.L_x_11) ;  /* 0x00000000000c8947 */ /* 0x001fec0003800000 */
[----:B------:R-:W-:-:S07]  /*0c60*/  MOV R10, 0xc80 ;  /* 0x00000c80000a7802 */ /* 0x000fce0000000f00 */
[----:B------:R-:W-:Y:S05]  /*0c70*/  CALL.REL.NOINC `($__internal_0_$__cuda_sm3x_div_rn_noftz_f32_slowpath) ;  /* 0x0000000c00bc7944 */ /* 0x000fea0003c00000 */
[----:B------:R-:W-:-:S07]  /*0c80*/  IMAD.MOV.U32 R10, RZ, RZ, R0 ;  /* 0x000000ffff0a7224 */ /* 0x000fce00078e0000 */
.L_x_11:
[----:B------:R-:W0:Y:S01]  /*0c90*/  F2I.TRUNC.NTZ R10, R10 ;  /* 0x0000000a000a7305 */ /* 0x000e22000020f100 */
[----:B------:R-:W-:Y:S01]  /*0ca0*/  MOV R8, RZ ;  /* 0x000000ff00087202 */ /* 0x000fe20000000f00 */
[----:B------:R-:W-:Y:S01]  /*0cb0*/  IMAD.MOV.U32 R7, RZ, RZ, RZ ;  /* 0x000000ffff077224 */ /* 0x000fe200078e00ff */
[----:B------:R-:W-:-:S06]  /*0cc0*/  UMOV UR4, URZ ;  /* 0x000000ff00047c82 */ /* 0x000fcc0008000000 */
.L_x_21:
[----:B------:R-:W1:Y:S01]  /*0cd0*/  LDCU UR5, c[0x0][0x3b4] ;  /* 0x00007680ff0577ac */ /* 0x000e620008000800 */
[----:B------:R-:W2:Y:S01]  /*0ce0*/  LDC.64 R2, c[0x0][0x380] ;  /* 0x0000e000ff027b82 */ /* 0x000ea20000000a00 */
[----:B0-----:R-:W-:-:S04]  /*0cf0*/  IMAD R5, R10, UR4, R9 ;  /* 0x000000040a057c24 */ /* 0x001fc8000f8e0209 */
[----:B-1----:R-:W-:Y:S01]  /*0d00*/  IMAD R0, R6, UR5, R5 ;  /* 0x0000000506007c24 */ /* 0x002fe2000f8e0205 */
[----:B------:R-:W0:Y:S01]  /*0d10*/  LDCU UR5, c[0x0][0x3ac] ;  /* 0x00007580ff0577ac */ /* 0x000e220008000800 */
[----:B------:R-:W-:Y:S02]  /*0d20*/  IMAD R5, R5, 0x3, RZ ;  /* 0x0000000305057824 */ /* 0x000fe400078e02ff */
[----:B------:R-:W-:Y:S02]  /*0d30*/  IMAD R11, R0, 0x3, RZ ;  /* 0x00000003000b7824 */ /* 0x000fe400078e02ff */
[----:B--2---:R-:W-:-:S04]  /*0d40*/  IMAD.WIDE R4, R5, 0x4, R2 ;  /* 0x0000000405047825 */ /* 0x004fc800078e0202 */
[----:B------:R-:W-:Y:S01]  /*0d50*/  IMAD.WIDE R2, R11, 0x4, R2 ;  /* 0x000000040b027825 */ /* 0x000fe200078e0202 */
[----:B------:R-:W2:Y:S04]  /*0d60*/  LDG.E R13, desc[UR8][R4.64+0x4] ;  /* 0x00000408040d7981 */ /* 0x000ea8000c1e1900 */
[----:B------:R-:W2:Y:S04]  /*0d70*/  LDG.E R12, desc[UR8][R2.64+0x4] ;  /* 0x00000408020c7981 */ /* 0x000ea8000c1e1900 */
[----:B------:R-:W3:Y:S04]  /*0d80*/  LDG.E R0, desc[UR8][R4.64] ;  /* 0x0000000804007981 */ /* 0x000ee8000c1e1900 */
[----:B------:R-:W4:Y:S04]  /*0d90*/  LDG.E R15, desc[UR8][R4.64+0x8] ;  /* 0x00000808040f7981 */ /* 0x000f28000c1e1900 */
[----:B------:R-:W3:Y:S04]  /*0da0*/  LDG.E R11, desc[UR8][R2.64] ;  /* 0x00000008020b7981 */ /* 0x000ee8000c1e1900 */
[----:B------:R-:W4:Y:S01]  /*0db0*/  LDG.E R14, desc[UR8][R2.64+0x8] ;  /* 0x00000808020e7981 */ /* 0x000f22000c1e1900 */
[----:B------:R-:W-:-:S04]  /*0dc0*/  UIADD3 UR4, UPT, UPT, UR4, 0x1, URZ ;  /* 0x0000000104047890 */ /* 0x000fc8000fffe0ff */
[----:B0-----:R-:W-:-:S03]  /*0dd0*/  UISETP.NE.AND UP0, UPT, UR4, UR5, UPT ;  /* 0x000000050400728c */ /* 0x001fc6000bf05270 */
[----:B------:R-:W-:Y:S01]  /*0de0*/  UMOV UR5, URZ ;  /* 0x000000ff00057c82 */ /* 0x000fe20008000000 */
[----:B--2---:R-:W-:Y:S01]  /*0df0*/  FADD R12, R12, -R13 ;  /* 0x8000000d0c0c7221 */ /* 0x004fe20000000000 */
[----:B---3--:R-:W-:Y:S01]  /*0e00*/  FADD R11, R11, -R0 ;  /* 0x800000000b0b7221 */ /* 0x008fe20000000000 */
[----:B----4-:R-:W-:-:S07]  /*0e10*/  FADD R13, R14, -R15 ;  /* 0x8000000f0e0d7221 */ /* 0x010fce0000000000 */
.L_x_20:
[----:B------:R-:W0:Y:S01]  /*0e20*/  S2UR UR7, SR_CgaCtaId ;  /* 0x00000000000779c3 */ /* 0x000e220000008800 */
[----:B------:R-:W-:Y:S01]  /*0e30*/  UMOV UR6, 0x400 ;  /* 0x0000040000067882 */ /* 0x000fe20000000000 */
[----:B------:R-:W-:Y:S01]  /*0e40*/  BSSY.RECONVERGENT B0, `(.L_x_12) ;  /* 0x000004b000007945 */ /* 0x000fe20003800200 */
[----:B0-----:R-:W-:-:S04]  /*0e50*/  ULEA UR6, UR7, UR6, 0x18 ;  /* 0x0000000607067291 */ /* 0x001fc8000f8ec0ff */
[----:B------:R-:W-:-:S09]  /*0e60*/  UIMAD UR6, UR5, 0xc, UR6 ;  /* 0x0000000c050678a4 */ /* 0x000fd2000f8e0206 */
[----:B------:R-:W0:Y:S04]  /*0e70*/  LDS R3, [UR6+0x4] ;  /* 0x00000406ff037984 */ /* 0x000e280008000800 */
[----:B------:R-:W1:Y:S04]  /*0e80*/  LDS R0, [UR6] ;  /* 0x00000006ff007984 */ /* 0x000e680008000800 */
[----:B------:R-:W2:Y:S01]  /*0e90*/  LDS R2, [UR6+0x8] ;  /* 0x00000806ff027984 */ /* 0x000ea20008000800 */
[----:B0-----:R-:W-:-:S04]  /*0ea0*/  FMUL R4, R12, R3 ;  /* 0x000000030c047220 */ /* 0x001fc80000400000 */
[----:B-1----:R-:W-:-:S04]  /*0eb0*/  FFMA R0, R11, R0, R4 ;  /* 0x000000000b007223 */ /* 0x002fc80000000004 */
[----:B--2---:R-:W-:-:S04]  /*0ec0*/  FFMA R15, R13, R2, R0 ;  /* 0x000000020d0f7223 */ /* 0x004fc80000000000 */
[C---:B------:R-:W-:Y:S01]  /*0ed0*/  FMUL R0, R15.reuse, 0.63661974668502807617 ;  /* 0x3f22f9830f007820 */ /* 0x040fe20000400000 */
[----:B------:R-:W-:-:S05]  /*0ee0*/  FSETP.GE.AND P0, PT, |R15|, 105615, PT ;  /* 0x47ce47800f00780b */ /* 0x000fca0003f06200 */
[----:B------:R-:W0:Y:S02]  /*0ef0*/  F2I.NTZ R0, R0 ;  /* 0x0000000000007305 */ /* 0x000e240000203100 */
[----:B0-----:R-:W-:Y:S01]  /*0f00*/  I2FP.F32.S32 R20, R0 ;  /* 0x0000000000147245 */ /* 0x001fe20000201400 */
[----:B------:R-:W-:-:S04]  /*0f10*/  IMAD.MOV.U32 R21, RZ, RZ, R0 ;  /* 0x000000ffff157224 */ /* 0x000fc800078e0000 */
[----:B------:R-:W-:-:S04]  /*0f20*/  FFMA R3, R20, -1.5707962512969970703, R15 ;  /* 0xbfc90fda14037823 */ /* 0x000fc8000000000f */
[----:B------:R-:W-:-:S04]  /*0f30*/  FFMA R3, R20, -7.5497894158615963534e-08, R3 ;  /* 0xb3a2216814037823 */ /* 0x000fc80000000003 */
[----:B------:R-:W-:-:S04]  /*0f40*/  FFMA R20, R20, -5.3903029534742383927e-15, R3 ;  /* 0xa7c234c514147823 */ /* 0x000fc80000000003 */
[----:B------:R-:W-:Y:S01]  /*0f50*/  IMAD.MOV.U32 R2, RZ, RZ, R20 ;  /* 0x000000ffff027224 */ /* 0x000fe200078e0014 */
[----:B------:R-:W-:Y:S06]  /*0f60*/  @!P0 BRA `(.L_x_13) ;  /* 0x0000000000e08947 */ /* 0x000fec0003800000 */
[----:B------:R-:W-:-:S13]  /*0f70*/  FSETP.NEU.AND P0, PT, |R15|, +INF , PT ;  /* 0x7f8000000f00780b */ /* 0x000fda0003f0d200 */
[----:B------:R-:W-:Y:S05]  /*0f80*/  @!P0 BRA `(.L_x_14) ;  /* 0x0000000000d08947 */ /* 0x000fea0003800000 */
[----:B------:R-:W-:Y:S01]  /*0f90*/  SHF.L.U32 R2, R15, 0x8, RZ ;  /* 0x000000080f027819 */ /* 0x000fe200000006ff */
[----:B------:R-:W-:Y:S01]  /*0fa0*/  IMAD.MOV.U32 R14, RZ, RZ, RZ ;  /* 0x000000ffff0e7224 */ /* 0x000fe200078e00ff */
[----:B------:R-:W0:Y:S01]  /*0fb0*/  LDCU.64 UR10, c[0x4][URZ] ;  /* 0x01000000ff0a77ac */ /* 0x000e220008000a00 */
[----:B------:R-:W-:Y:S01]  /*0fc0*/  IMAD.MOV.U32 R0, RZ, RZ, R1 ;  /* 0x000000ffff007224 */ /* 0x000fe200078e0001 */
[----:B------:R-:W-:Y:S01]  /*0fd0*/  LOP3.LUT R19, R2, 0x80000000, RZ, 0xfc, !PT ;  /* 0x8000000002137812 */ /* 0x000fe200078efcff */
[----:B------:R-:W-:Y:S01]  /*0fe0*/  UMOV UR7, URZ ;  /* 0x000000ff00077c82 */ /* 0x000fe20008000000 */
[----:B------:R-:W-:-:S05]  /*0ff0*/  UMOV UR6, URZ ;  /* 0x000000ff00067c82 */ /* 0x000fca0008000000 */
.L_x_15:
[----:B0-----:R-:W-:Y:S01]  /*1000*/  IMAD.U32 R4, RZ, RZ, UR10 ;  /* 0x0000000aff047e24 */ /* 0x001fe2000f8e00ff */
[----:B------:R-:W-:-:S05]  /*1010*/  MOV R5, UR11 ;  /* 0x0000000b00057c02 */ /* 0x000fca0008000f00 */
[----:B------:R-:W2:Y:S01]  /*1020*/  LDG.E.CONSTANT R2, desc[UR8][R4.64] ;  /* 0x0000000804027981 */ /* 0x000ea2000c1e9900 */
[----:B------:R-:W-:Y:S02]  /*1030*/  UIADD3 UR10, UP1, UPT, UR10, 0x4, URZ ;  /* 0x000000040a0a7890 */ /* 0x000fe4000ff3e0ff */
[----:B------:R-:W-:Y:S02]  /*1040*/  UIADD3 UR6, UPT, UPT, UR6, 0x1, URZ ;  /* 0x0000000106067890 */ /* 0x000fe4000fffe0ff */
[----:B------:R-:W-:Y:S02]  /*1050*/  UIADD3.X UR11, UPT, UPT, URZ, UR11, URZ, UP1, !UPT ;  /* 0x0000000bff0b7290 */ /* 0x000fe40008ffe4ff */
[----:B------:R-:W-:Y:S01]  /*1060*/  UISETP.NE.AND UP1, UPT, UR6, 0x6, UPT ;  /* 0x000000060600788c */ /* 0x000fe2000bf25270 */
[----:B--2---:R-:W-:-:S03]  /*1070*/  IMAD.WIDE.U32 R2, R2, R19, RZ ;  /* 0x0000001302027225 */ /* 0x004fc600078e00ff */
[----:B------:R-:W-:-:S04]  /*1080*/  IADD3 R17, P0, PT, R2, R14, RZ ;  /* 0x0000000e02117210 */ /* 0x000fc80007f1e0ff */
[----:B------:R-:W-:Y:S01]  /*1090*/  IADD3.X R14, PT, PT, R3, UR7, RZ, P0, !PT ;  /* 0x00000007030e7c10 */ /* 0x000fe200087fe4ff */
[----:B------:R0:W-:Y:S02]  /*10a0*/  STL [R0], R17 ;  /* 0x0000001100007387 */ /* 0x0001e40000100800 */
[----:B0-----:R-:W-:Y:S01]  /*10b0*/  VIADD R0, R0, 0x4 ;  /* 0x0000000400007836 */ /* 0x001fe20000000000 */
[----:B------:R-:W-:Y:S06]  /*10c0*/  BRA.U UP1, `(.L_x_15) ;  /* 0xfffffffd01cc7547 */ /* 0x000fec000b83ffff */
[----:B------:R-:W-:Y:S01]  /*10d0*/  SHF.R.U32.HI R4, RZ, 0x17, R15 ;  /* 0x00000017ff047819 */ /* 0x000fe2000001160f */
[----:B------:R0:W-:Y:S03]  /*10e0*/  STL [R1+0x18], R14 ;  /* 0x0000180e01007387 */ /* 0x0001e60000100800 */
[C---:B------:R-:W-:Y:S02]  /*10f0*/  LOP3.LUT R0, R4.reuse, 0xe0, RZ, 0xc0, !PT ;  /* 0x000000e004007812 */ /* 0x040fe400078ec0ff */
[----:B------:R-:W-:-:S03]  /*1100*/  LOP3.LUT P0, RZ, R4, 0x1f, RZ, 0xc0, !PT ;  /* 0x0000001f04ff7812 */ /* 0x000fc6000780c0ff */
[----:B------:R-:W-:-:S05]  /*1110*/  VIADD R0, R0, 0xffffff80 ;  /* 0xffffff8000007836 */ /* 0x000fca0000000000 */
[----:B------:R-:W-:-:S05]  /*1120*/  SHF.R.U32.HI R0, RZ, 0x5, R0 ;  /* 0x00000005ff007819 */ /* 0x000fca0000011600 */
[----:B------:R-:W-:-:S05]  /*1130*/  IMAD R16, R0, -0x4, R1 ;  /* 0xfffffffc00107824 */ /* 0x000fca00078e0201 */
[----:B------:R-:W2:Y:S04]  /*1140*/  LDL R0, [R16+0x18] ;  /* 0x0000180010007983 */ /* 0x000ea80000100800 */
[----:B------:R-:W2:Y:S04]  /*1150*/  LDL R3, [R16+0x14] ;  /* 0x0000140010037983 */ /* 0x000ea80000100800 */
[----:B------:R-:W3:Y:S01]  /*1160*/  @P0 LDL R2, [R16+0x10] ;  /* 0x0000100010020983 */ /* 0x000ee20000100800 */
[----:B------:R-:W-:Y:S01]  /*1170*/  LOP3.LUT R4, R4, 0x1f, RZ, 0xc0, !PT ;  /* 0x0000001f04047812 */ /* 0x000fe200078ec0ff */
[----:B------:R-:W-:Y:S01]  /*1180*/  UMOV UR6, 0x54442d19 ;  /* 0x54442d1900067882 */ /* 0x000fe20000000000 */
[----:B------:R-:W-:-:S02]  /*1190*/  UMOV UR7, 0x3bf921fb ;  /* 0x3bf921fb00077882 */ /* 0x000fc40000000000 */
[-C--:B--2---:R-:W-:Y:S02]  /*11a0*/  @P0 SHF.L.W.U32.HI R0, R3, R4.reuse, R0 ;  /* 0x0000000403000219 */ /* 0x084fe40000010e00 */
[----:B---3--:R-:W-:Y:S02]  /*11b0*/  @P0 SHF.L.W.U32.HI R3, R2, R4, R3 ;  /* 0x0000000402030219 */ /* 0x008fe40000010e03 */
[----:B------:R-:W-:Y:S02]  /*11c0*/  ISETP.GE.AND P0, PT, R15, RZ, PT ;  /* 0x000000ff0f00720c */ /* 0x000fe40003f06270 */
[C---:B------:R-:W-:Y:S01]  /*11d0*/  SHF.L.W.U32.HI R4, R3.reuse, 0x2, R0 ;  /* 0x0000000203047819 */ /* 0x040fe20000010e00 */
[----:B------:R-:W-:-:S03]  /*11e0*/  IMAD.SHL.U32 R3, R3, 0x4, RZ ;  /* 0x0000000403037824 */ /* 0x000fc600078e00ff */
[----:B------:R-:W-:Y:S02]  /*11f0*/  SHF.R.S32.HI R5, RZ, 0x1f, R4 ;  /* 0x0000001fff057819 */ /* 0x000fe40000011404 */
[----:B0-----:R-:W-:Y:S02]  /*1200*/  LOP3.LUT R14, R4, R15, RZ, 0x3c, !PT ;  /* 0x0000000f040e7212 */ /* 0x001fe400078e3cff */
[C---:B------:R-:W-:Y:S02]  /*1210*/  LOP3.LUT R2, R5.reuse, R3, RZ, 0x3c, !PT ;  /* 0x0000000305027212 */ /* 0x040fe400078e3cff */
[----:B------:R-:W-:Y:S02]  /*1220*/  LOP3.LUT R3, R5, R4, RZ, 0x3c, !PT ;  /* 0x0000000405037212 */ /* 0x000fe400078e3cff */
[----:B------:R-:W-:Y:S02]  /*1230*/  SHF.R.U32.HI R5, RZ, 0x1e, R0 ;  /* 0x0000001eff057819 */ /* 0x000fe40000011600 */
[----:B------:R-:W-:-:S02]  /*1240*/  ISETP.GE.AND P1, PT, R14, RZ, PT ;  /* 0x000000ff0e00720c */ /* 0x000fc40003f26270 */
[----:B------:R-:W0:Y:S01]  /*1250*/  I2F.F64.S64 R2, R2 ;  /* 0x0000000200027312 */ /* 0x000e220000301c00 */
[----:B------:R-:W-:-:S04]  /*1260*/  LEA.HI R0, R4, R5, RZ, 0x1 ;  /* 0x0000000504007211 */ /* 0x000fc800078f08ff */
[----:B------:R-:W-:-:S05]  /*1270*/  IADD3 R4, PT, PT, -R0, RZ, RZ ;  /* 0x000000ff00047210 */ /* 0x000fca0007ffe1ff */
[----:B------:R-:W-:Y:S01]  /*1280*/  @!P0 IMAD.MOV.U32 R0, RZ, RZ, R4 ;  /* 0x000000ffff008224 */ /* 0x000fe200078e0004 */
[----:B0-----:R-:W-:-:S10]  /*1290*/  DMUL R16, R2, UR6 ;  /* 0x0000000602107c28 */ /* 0x001fd40008000000 */
[----:B------:R-:W0:Y:S02]  /*12a0*/  F2F.F32.F64 R16, R16 ;  /* 0x0000001000107310 */ /* 0x000e240000301000 */
[----:B0-----:R-:W-:Y:S01]  /*12b0*/  FSEL R2, -R16, R16, !P1 ;  /* 0x0000001010027208 */ /* 0x001fe20004800100 */
[----:B------:R-:W-:Y:S06]  /*12c0*/  BRA `(.L_x_13) ;  /* 0x0000000000087947 */ /* 0x000fec0003800000 */
.L_x_14:
[----:B------:R-:W-:Y:S01]  /*12d0*/  FMUL R2, RZ, R15 ;  /* 0x0000000fff027220 */ /* 0x000fe20000400000 */
[----:B------:R-:W-:-:S07]  /*12e0*/  IMAD.MOV.U32 R0, RZ, RZ, RZ ;  /* 0x000000ffff007224 */ /* 0x000fce00078e00ff */
.L_x_13:
[----:B------:R-:W-:Y:S05]  /*12f0*/  BSYNC.RECONVERGENT B0 ;  /* 0x0000000000007941 */ /* 0x000fea0003800200 */
.L_x_12:
[----:B------:R-:W-:Y:S02]  /*1300*/  IMAD.MOV.U32 R18, RZ, RZ, 0x37cbac00 ;  /* 0x37cbac00ff127424 */ /* 0x000fe400078e00ff */
[----:B------:R-:W-:Y:S01]  /*1310*/  FMUL R3, R2, R2 ;  /* 0x0000000202037220 */ /* 0x000fe20000400000 */
[C---:B------:R-:W-:Y:S01]  /*1320*/  LOP3.LUT R5, R0.reuse, 0x1, RZ, 0xc0, !PT ;  /* 0x0000000100057812 */ /* 0x040fe200078ec0ff */
[----:B------:R-:W-:Y:S01]  /*1330*/  VIADD R0, R0, 0x1 ;  /* 0x0000000100007836 */ /* 0x000fe20000000000 */
[----:B------:R-:W-:Y:S01]  /*1340*/  MOV R19, 0x3c0885e4 ;  /* 0x3c0885e400137802 */ /* 0x000fe20000000f00 */
[----:B------:R-:W-:Y:S01]  /*1350*/  FFMA R4, R3, R18, -0.0013887860113754868507 ;  /* 0xbab607ed03047423 */ /* 0x000fe20000000012 */
[----:B------:R-:W-:Y:S01]  /*1360*/  ISETP.NE.U32.AND P0, PT, R5, 0x1, PT ;  /* 0x000000010500780c */ /* 0x000fe20003f05070 */
[----:B------:R-:W-:Y:S01]  /*1370*/  IMAD.MOV.U32 R14, RZ, RZ, 0x3e2aaaa8 ;  /* 0x3e2aaaa8ff0e7424 */ /* 0x000fe200078e00ff */
[----:B------:R-:W-:Y:S01]  /*1380*/  LOP3.LUT P1, RZ, R0, 0x2, RZ, 0xc0, !PT ;  /* 0x0000000200ff7812 */ /* 0x000fe2000782c0ff */
[----:B------:R-:W-:Y:S01]  /*1390*/  BSSY.RECONVERGENT B0, `(.L_x_16) ;  /* 0x0000041000007945 */ /* 0x000fe20003800200 */
[----:B------:R-:W-:-:S02]  /*13a0*/  FSEL R4, R4, -0.00019574658654164522886, P0 ;  /* 0xb94d415304047808 */ /* 0x000fc40000000000 */
[----:B------:R-:W-:Y:S02]  /*13b0*/  FSEL R16, R19, 0.041666727513074874878, !P0 ;  /* 0x3d2aaabb13107808 */ /* 0x000fe40004000000 */
[----:B------:R-:W-:Y:S02]  /*13c0*/  FSEL R0, R2, 1, !P0 ;  /* 0x3f80000002007808 */ /* 0x000fe40004000000 */
[----:B------:R-:W-:Y:S01]  /*13d0*/  FSEL R17, -R14, -0.4999999701976776123, !P0 ;  /* 0xbeffffff0e117808 */ /* 0x000fe20004000100 */
[----:B------:R-:W-:Y:S01]  /*13e0*/  FFMA R4, R3, R4, R16 ;  /* 0x0000000403047223 */ /* 0x000fe20000000010 */
[----:B------:R-:W-:Y:S01]  /*13f0*/  FSETP.GE.AND P0, PT, |R15|, 105615, PT ;  /* 0x47ce47800f00780b */ /* 0x000fe20003f06200 */
[C---:B------:R-:W-:Y:S02]  /*1400*/  FFMA R5, R3.reuse, R0, RZ ;  /* 0x0000000003057223 */ /* 0x040fe400000000ff */
[----:B------:R-:W-:-:S04]  /*1410*/  FFMA R4, R3, R4, R17 ;  /* 0x0000000403047223 */ /* 0x000fc80000000011 */
[----:B------:R-:W-:-:S04]  /*1420*/  FFMA R0, R5, R4, R0 ;  /* 0x0000000405007223 */ /* 0x000fc80000000000 */
[----:B------:R-:W-:-:S04]  /*1430*/  @P1 FADD R0, RZ, -R0 ;  /* 0x80000000ff001221 */ /* 0x000fc80000000000 */
[----:B------:R-:W-:Y:S01]  /*1440*/  FADD R7, R0, R7 ;  /* 0x0000000700077221 */ /* 0x000fe20000000000 */
[----:B------:R-:W-:Y:S06]  /*1450*/  @!P0 BRA `(.L_x_17) ;  /* 0x0000000000d08947 */ /* 0x000fec0003800000 */
[----:B------:R-:W-:-:S13]  /*1460*/  FSETP.NEU.AND P0, PT, |R15|, +INF , PT ;  /* 0x7f8000000f00780b */ /* 0x000fda0003f0d200 */
[----:B------:R-:W-:Y:S05]  /*1470*/  @!P0 BRA `(.L_x_18) ;  /* 0x0000000000c08947 */ /* 0x000fea0003800000 */
[----:B------:R-:W0:Y:S01]  /*1480*/  LDC.64 R2, c[0x4][RZ] ;  /* 0x01000000ff027b82 */ /* 0x000e220000000a00 */
[----:B------:R-:W-:Y:S02]  /*1490*/  IMAD.SHL.U32 R4, R15, 0x100, RZ ;  /* 0x000001000f047824 */ /* 0x000fe400078e00ff */
[----:B------:R-:W-:Y:S02]  /*14a0*/  HFMA2 R0, -RZ, RZ, 0, 0 ;  /* 0x00000000ff007431 */ /* 0x000fe400000001ff */
[----:B------:R-:W-:Y:S01]  /*14b0*/  IMAD.MOV.U32 R20, RZ, RZ, RZ ;  /* 0x000000ffff147224 */ /* 0x000fe200078e00ff */
[----:B------:R-:W-:Y:S01]  /*14c0*/  UMOV UR6, URZ ;  /* 0x000000ff00067c82 */ /* 0x000fe20008000000 */
[----:B------:R-:W-:-:S07]  /*14d0*/  LOP3.LUT R23, R4, 0x80000000, RZ, 0xfc, !PT ;  /* 0x8000000004177812 */ /* 0x000fce00078efcff */
.L_x_19:
[----:B0-----:R-:W-:-:S06]  /*14e0*/  IMAD.WIDE.U32 R4, R20, 0x4, R2 ;  /* 0x0000000414047825 */ /* 0x001fcc00078e0002 */
[----:B------:R-:W2:Y:S01]  /*14f0*/  LDG.E.CONSTANT R4, desc[UR8][R4.64] ;  /* 0x0000000804047981 */ /* 0x000ea2000c1e9900 */
[C---:B-1----:R-:W-:Y:S02]  /*1500*/  IMAD R21, R20.reuse, 0x4, R1 ;  /* 0x0000000414157824 */ /* 0x042fe400078e0201 */
[----:B------:R-:W-:-:S05]  /*1510*/  VIADD R20, R20, 0x1 ;  /* 0x0000000114147836 */ /* 0x000fca0000000000 */
[----:B------:R-:W-:Y:S01]  /*1520*/  ISETP.NE.AND P0, PT, R20, 0x6, PT ;  /* 0x000000061400780c */ /* 0x000fe20003f05270 */
[----:B--2---:R-:W-:-:S03]  /*1530*/  IMAD.WIDE.U32 R16, R4, R23, RZ ;  /* 0x0000001704107225 */ /* 0x004fc600078e00ff */
[----:B------:R-:W-:-:S04]  /*1540*/  IADD3 R16, P1, PT, R16, R0, RZ ;  /* 0x0000000010107210 */ /* 0x000fc80007f3e0ff */
[----:B------:R-:W-:Y:S01]  /*1550*/  IADD3.X R0, PT, PT, R17, UR6, RZ, P1, !PT ;  /* 0x0000000611007c10 */ /* 0x000fe20008ffe4ff */
[----:B------:R1:W-:Y:S04]  /*1560*/  STL [R21], R16 ;  /* 0x0000001015007387 */ /* 0x0003e80000100800 */
[----:B------:R-:W-:Y:S05]  /*1570*/  @P0 BRA `(.L_x_19) ;  /* 0xfffffffc00d80947 */ /* 0x000fea000383ffff */
[----:B------:R-:W-:Y:S01]  /*1580*/  SHF.R.U32.HI R5, RZ, 0x17, R15 ;  /* 0x00000017ff057819 */ /* 0x000fe2000001160f */
[----:B------:R0:W-:Y:S03]  /*1590*/  STL [R1+0x18], R0 ;  /* 0x0000180001007387 */ /* 0x0001e60000100800 */
[C---:B------:R-:W-:Y:S02]  /*15a0*/  LOP3.LUT R2, R5.reuse, 0xe0, RZ, 0xc0, !PT ;  /* 0x000000e005027812 */ /* 0x040fe400078ec0ff */
[----:B------:R-:W-:Y:S02]  /*15b0*/  LOP3.LUT P0, RZ, R5, 0x1f, RZ, 0xc0, !PT ;  /* 0x0000001f05ff7812 */ /* 0x000fe4000780c0ff */
[----:B------:R-:W-:-:S04]  /*15c0*/  IADD3 R2, PT, PT, R2, -0x80, RZ ;  /* 0xffffff8002027810 */ /* 0x000fc80007ffe0ff */
[----:B------:R-:W-:-:S05]  /*15d0*/  SHF.R.U32.HI R2, RZ, 0x5, R2 ;  /* 0x00000005ff027819 */ /* 0x000fca0000011602 */
[----:B-1----:R-:W-:-:S05]  /*15e0*/  IMAD R16, R2, -0x4, R1 ;  /* 0xfffffffc02107824 */ /* 0x002fca00078e0201 */
[----:B------:R-:W2:Y:S04]  /*15f0*/  LDL R4, [R16+0x18] ;  /* 0x0000180010047983 */ /* 0x000ea80000100800 */
[----:B------:R-:W2:Y:S04]  /*1600*/  LDL R3, [R16+0x14] ;  /* 0x0000140010037983 */ /* 0x000ea80000100800 */
[----:B------:R-:W3:Y:S01]  /*1610*/  @P0 LDL R2, [R16+0x10] ;  /* 0x0000100010020983 */ /* 0x000ee20000100800 */
[----:B------:R-:W-:Y:S01]  /*1620*/  LOP3.LUT R5, R5, 0x1f, RZ, 0xc0, !PT ;  /* 0x0000001f05057812 */ /* 0x000fe200078ec0ff */
[----:B------:R-:W-:Y:S01]  /*1630*/  UMOV UR6, 0x54442d19 ;  /* 0x54442d1900067882 */ /* 0x000fe20000000000 */
[----:B------:R-:W-:Y:S01]  /*1640*/  UMOV UR7, 0x3bf921fb ;  /* 0x3bf921fb00077882 */ /* 0x000fe20000000000 */
[----:B------:R-:W-:-:S02]  /*1650*/  ISETP.GE.AND P1, PT, R15, RZ, PT ;  /* 0x000000ff0f00720c */ /* 0x000fc40003f26270 */
[-C--:B--2---:R-:W-:Y:S02]  /*1660*/  @P0 SHF.L.W.U32.HI R4, R3, R5.reuse, R4 ;  /* 0x0000000503040219 */ /* 0x084fe40000010e04 */
[----:B---3--:R-:W-:Y:S02]  /*1670*/  @P0 SHF.L.W.U32.HI R3, R2, R5, R3 ;  /* 0x0000000502030219 */ /* 0x008fe40000010e03 */
[--C-:B------:R-:W-:Y:S02]  /*1680*/  SHF.R.U32.HI R21, RZ, 0x1e, R4.reuse ;  /* 0x0000001eff157819 */ /* 0x100fe40000011604 */
[C---:B------:R-:W-:Y:S01]  /*1690*/  SHF.L.W.U32.HI R20, R3.reuse, 0x2, R4 ;  /* 0x0000000203147819 */ /* 0x040fe20000010e04 */
[----:B------:R-:W-:-:S03]  /*16a0*/  IMAD.SHL.U32 R3, R3, 0x4, RZ ;  /* 0x0000000403037824 */ /* 0x000fc600078e00ff */
[----:B------:R-:W-:Y:S02]  /*16b0*/  SHF.R.S32.HI R5, RZ, 0x1f, R20 ;  /* 0x0000001fff057819 */ /* 0x000fe40000011414 */
[C---:B------:R-:W-:Y:S02]  /*16c0*/  LEA.HI R21, R20.reuse, R21, RZ, 0x1 ;  /* 0x0000001514157211 */ /* 0x040fe400078f08ff */
[C---:B------:R-:W-:Y:S02]  /*16d0*/  LOP3.LUT R2, R5.reuse, R3, RZ, 0x3c, !PT ;  /* 0x0000000305027212 */ /* 0x040fe400078e3cff */
[----:B------:R-:W-:Y:S01]  /*16e0*/  LOP3.LUT R3, R5, R20, RZ, 0x3c, !PT ;  /* 0x0000001405037212 */ /* 0x000fe200078e3cff */
[----:B0-----:R-:W-:Y:S01]  /*16f0*/  IMAD.MOV R0, RZ, RZ, -R21 ;  /* 0x000000ffff007224 */ /* 0x001fe200078e0a15 */
[----:B------:R-:W-:-:S03]  /*1700*/  LOP3.LUT R15, R20, R15, RZ, 0x3c, !PT ;  /* 0x0000000f140f7212 */ /* 0x000fc600078e3cff */
[----:B------:R-:W-:Y:S01]  /*1710*/  @!P1 IMAD.MOV.U32 R21, RZ, RZ, R0 ;  /* 0x000000ffff159224 */ /* 0x000fe200078e0000 */
[----:B------:R-:W0:Y:S01]  /*1720*/  I2F.F64.S64 R2, R2 ;  /* 0x0000000200027312 */ /* 0x000e220000301c00 */
[----:B------:R-:W-:Y:S01]  /*1730*/  ISETP.GE.AND P0, PT, R15, RZ, PT ;  /* 0x000000ff0f00720c */ /* 0x000fe20003f06270 */
[----:B0-----:R-:W-:-:S10]  /*1740*/  DMUL R16, R2, UR6 ;  /* 0x0000000602107c28 */ /* 0x001fd40008000000 */
[----:B------:R-:W0:Y:S02]  /*1750*/  F2F.F32.F64 R16, R16 ;  /* 0x0000001000107310 */ /* 0x000e240000301000 */
[----:B0-----:R-:W-:Y:S01]  /*1760*/  FSEL R20, -R16, R16, !P0 ;  /* 0x0000001010147208 */ /* 0x001fe20004000100 */
[----:B------:R-:W-:Y:S06]  /*1770*/  BRA `(.L_x_17) ;  /* 0x0000000000087947 */ /* 0x000fec0003800000 */
.L_x_18:
[----:B------:R-:W-:Y:S01]  /*1780*/  FMUL R20, RZ, R15 ;  /* 0x0000000fff147220 */ /* 0x000fe20000400000 */
[----:B------:R-:W-:-:S07]  /*1790*/  MOV R21, RZ ;  /* 0x000000ff00157202 */ /* 0x000fce0000000f00 */
.L_x_17:
[----:B------:R-:W-:Y:S05]  /*17a0*/  BSYNC.RECONVERGENT B0 ;  /* 0x0000000000007941 */ /* 0x000fea0003800200 */
.L_x_16:
[----:B------:R-:W0:Y:S01]  /*17b0*/  LDC R2, c[0x0][0x3a4] ;  /* 0x0000e900ff027b82 */ /* 0x000e220000000800 */
[----:B------:R-:W-:Y:S01]  /*17c0*/  FMUL R3, R20, R20 ;  /* 0x0000001414037220 */ /* 0x000fe20000400000 */
[C---:B------:R-:W-:Y:S01]  /*17d0*/  LOP3.LUT R0, R21.reuse, 0x1, RZ, 0xc0, !PT ;  /* 0x0000000115007812 */ /* 0x040fe200078ec0ff */
[----:B------:R-:W-:Y:S01]  /*17e0*/  UIADD3 UR5, UPT, UPT, UR5, 0x1, URZ ;  /* 0x0000000105057890 */ /* 0x000fe2000fffe0ff */
[----:B------:R-:W-:Y:S01]  /*17f0*/  LOP3.LUT P1, RZ, R21, 0x2, RZ, 0xc0, !PT ;  /* 0x0000000215ff7812 */ /* 0x000fe2000782c0ff */
[----:B------:R-:W-:Y:S01]  /*1800*/  FFMA R18, R3, R18, -0.0013887860113754868507 ;  /* 0xbab607ed03127423 */ /* 0x000fe20000000012 */
[----:B------:R-:W-:-:S04]  /*1810*/  ISETP.NE.U32.AND P0, PT, R0, 0x1, PT ;  /* 0x000000010000780c */ /* 0x000fc80003f05070 */
[----:B------:R-:W-:Y:S02]  /*1820*/  FSEL R0, R19, 0.041666727513074874878, P0 ;  /* 0x3d2aaabb13007808 */ /* 0x000fe40000000000 */
[----:B------:R-:W-:Y:S02]  /*1830*/  FSEL R18, R18, -0.00019574658654164522886, !P0 ;  /* 0xb94d415312127808 */ /* 0x000fe40004000000 */
[----:B------:R-:W-:-:S03]  /*1840*/  FSEL R5, -R14, -0.4999999701976776123, P0 ;  /* 0xbeffffff0e057808 */ /* 0x000fc60000000100 */
[----:B------:R-:W-:Y:S01]  /*1850*/  FFMA R18, R3, R18, R0 ;  /* 0x0000001203127223 */ /* 0x000fe20000000000 */
[----:B------:R-:W-:-:S03]  /*1860*/  FSEL R0, R20, 1, P0 ;  /* 0x3f80000014007808 */ /* 0x000fc60000000000 */
[C---:B------:R-:W-:Y:S02]  /*1870*/  FFMA R5, R3.reuse, R18, R5 ;  /* 0x0000001203057223 */ /* 0x040fe40000000005 */
[----:B------:R-:W-:Y:S01]  /*1880*/  FFMA R3, R3, R0, RZ ;  /* 0x0000000003037223 */ /* 0x000fe200000000ff */
[----:B0-----:R-:W-:-:S03]  /*1890*/  ISETP.NE.AND P0, PT, R2, UR5, PT ;  /* 0x0000000502007c0c */ /* 0x001fc6000bf05270 */
[----:B------:R-:W-:-:S04]  /*18a0*/  FFMA R3, R3, R5, R0 ;  /* 0x0000000503037223 */ /* 0x000fc80000000000 */
[----:B------:R-:W-:-:S04]  /*18b0*/  @P1 FADD R3, RZ, -R3 ;  /* 0x80000003ff031221 */ /* 0x000fc80000000000 */
[----:B------:R-:W-:Y:S02]  /*18c0*/  FADD R8, R3, R8 ;  /* 0x0000000803087221 */ /* 0x000fe40000000000 */
[----:B------:R-:W-:Y:S05]  /*18d0*/  @P0 BRA `(.L_x_20) ;  /* 0xfffffff400500947 */ /* 0x000fea000383ffff */
[----:B------:R-:W-:Y:S05]  /*18e0*/  BRA.U UP0, `(.L_x_21) ;  /* 0xfffffff100f87547 */ /* 0x000fea000b83ffff */
.L_x_10:
[----:B------:R-:W0:Y:S01]  /*18f0*/  LDC R9, c[0x0][0x3a8] ;  /* 0x0000ea00ff097b82 */ /* 0x000e220000000800 */
[----:B------:R-:W-:Y:S07]  /*1900*/  BSSY.RECONVERGENT B0, `(.L_x_22) ;  /* 0x0000014000007945 */ /* 0x000fee0003800200 */
[----:B------:R-:W1:Y:S08]  /*1910*/  LDC.64 R10, c[0x0][0x3b0] ;  /* 0x0000ec00ff0a7b82 */ /* 0x000e700000000a00 */
[----:B------:R-:W2:Y:S01]  /*1920*/  LDC.64 R4, c[0x0][0x390] ;  /* 0x0000e400ff047b82 */ /* 0x000ea20000000a00 */
[----:B0-----:R-:W-:-:S05]  /*1930*/  IMAD R2, R2, R9, RZ ;  /* 0x0000000902027224 */ /* 0x001fca00078e02ff */
[----:B------:R-:W-:-:S04]  /*1940*/  I2FP.F32.S32 R2, R2 ;  /* 0x0000000200027245 */ /* 0x000fc80000201400 */
[----:B------:R-:W0:Y:S08]  /*1950*/  MUFU.RCP R3, R2 ;  /* 0x0000000200037308 */ /* 0x000e300000001000 */
[----:B------:R-:W3:Y:S01]  /*1960*/  FCHK P0, R7, R2 ;  /* 0x0000000207007302 */ /* 0x000ee20000000000 */
[----:B0-----:R-:W-:-:S04]  /*1970*/  FFMA R0, -R2, R3, 1 ;  /* 0x3f80000002007423 */ /* 0x001fc80000000103 */
[----:B------:R-:W-:Y:S01]  /*1980*/  FFMA R0, R3, R0, R3 ;  /* 0x0000000003007223 */ /* 0x000fe20000000003 */
[----:B-1----:R-:W-:-:S03]  /*1990*/  IMAD R3, R10, R9, R11 ;  /* 0x000000090a037224 */ /* 0x002fc600078e020b */
[----:B------:R-:W-:Y:S01]  /*19a0*/  FFMA R9, R0, R7, RZ ;  /* 0x0000000700097223 */ /* 0x000fe200000000ff */
[----:B------:R-:W-:-:S03]  /*19b0*/  IMAD.SHL.U32 R3, R3, 0x2, RZ ;  /* 0x0000000203037824 */ /* 0x000fc600078e00ff */
[----:B------:R-:W-:Y:S01]  /*19c0*/  FFMA R6, -R2, R9, R7 ;  /* 0x0000000902067223 */ /* 0x000fe20000000107 */
[----:B--2---:R-:W-:-:S04]  /*19d0*/  IMAD.WIDE R4, R3, 0x4, R4 ;  /* 0x0000000403047825 */ /* 0x004fc800078e0204 */
[----:B------:R-:W-:Y:S01]  /*19e0*/  FFMA R9, R0, R6, R9 ;  /* 0x0000000600097223 */ /* 0x000fe20000000009 */
[----:B---3--:R-:W-:Y:S06]  /*19f0*/  @!P0 BRA `(.L_x_23) ;  /* 0x0000000000108947 */ /* 0x008fec0003800000 */
[----:B------:R-:W-:Y:S01]  /*1a00*/  IMAD.MOV.U32 R0, RZ, RZ, R2 ;  /* 0x000000ffff007224 */ /* 0x000fe200078e0002 */
[----:B------:R-:W-:-:S07]  /*1a10*/  MOV R10, 0x1a30 ;  /* 0x00001a30000a7802 */ /* 0x000fce0000000f00 */
[----:B------:R-:W-:Y:S05]  /*1a20*/  CALL.REL.NOINC `($__internal_0_$__cuda_sm3x_div_rn_noftz_f32_slowpath) ;  /* 0x0000000000507944 */ /* 0x000fea0003c00000 */
[----:B------:R-:W-:-:S07]  /*1a30*/  IMAD.MOV.U32 R9, RZ, RZ, R0 ;  /* 0x000000ffff097224 */ /* 0x000fce00078e0000 */
.L_x_23:
[----:B------:R-:W-:Y:S05]  /*1a40*/  BSYNC.RECONVERGENT B0 ;  /* 0x0000000000007941 */ /* 0x000fea0003800200 */
.L_x_22:
[----:B------:R-:W0:Y:S01]  /*1a50*/  MUFU.RCP R3, R2 ;  /* 0x0000000200037308 */ /* 0x000e220000001000 */
[----:B------:R1:W-:Y:S01]  /*1a60*/  REDG.E.ADD.F32.FTZ.RN.STRONG.GPU desc[UR8][R4.64], R9 ;  /* 0x00000009040079a6 */ /* 0x0003e2000c12f308 */
[----:B------:R-:W-:Y:S06]  /*1a70*/  BSSY.RECONVERGENT B0, `(.L_x_24) ;  /* 0x000000d000007945 */ /* 0x000fec0003800200 */
[----:B------:R-:W2:Y:S01]  /*1a80*/  FCHK P0, R8, R2 ;  /* 0x0000000208007302 */ /* 0x000ea20000000000 */
[----:B0-----:R-:W-:-:S04]  /*1a90*/  FFMA R0, -R2, R3, 1 ;  /* 0x3f80000002007423 */ /* 0x001fc80000000103 */
[----:B------:R-:W-:-:S04]  /*1aa0*/  FFMA R3, R3, R0, R3 ;  /* 0x0000000003037223 */ /* 0x000fc80000000003 */
[----:B------:R-:W-:-:S04]  /*1ab0*/  FFMA R7, R3, R8, RZ ;  /* 0x0000000803077223 */ /* 0x000fc800000000ff */
[----:B------:R-:W-:-:S04]  /*1ac0*/  FFMA R0, -R2, R7, R8 ;  /* 0x0000000702007223 */ /* 0x000fc80000000108 */
[----:B------:R-:W-:Y:S01]  /*1ad0*/  FFMA R3, R3, R0, R7 ;  /* 0x0000000003037223 */ /* 0x000fe20000000007 */
[----:B-12---:R-:W-:Y:S06]  /*1ae0*/  @!P0 BRA `(.L_x_25) ;  /* 0x0000000000148947 */ /* 0x006fec0003800000 */
[----:B------:R-:W-:Y:S01]  /*1af0*/  MOV R7, R8 ;  /* 0x0000000800077202 */ /* 0x000fe20000000f00 */
[----:B------:R-:W-:Y:S01]  /*1b00*/  IMAD.MOV.U32 R0, RZ, RZ, R2 ;  /* 0x000000ffff007224 */ /* 0x000fe200078e0002 */
[----:B------:R-:W-:-:S07]  /*1b10*/  MOV R10, 0x1b30 ;  /* 0x00001b30000a7802 */ /* 0x000fce0000000f00 */
[----:B------:R-:W-:Y:S05]  /*1b20*/  CALL.REL.NOINC `($__internal_0_$__cuda_sm3x_div_rn_noftz_f32_slowpath) ;  /* 0x0000000000107944 */ /* 0x000fea0003c00000 */
[----:B------:R-:W-:-:S07]  /*1b30*/  IMAD.MOV.U32 R3, RZ, RZ, R0 ;  /* 0x000000ffff037224 */ /* 0x000fce00078e0000 */
.L_x_25:
[----:B------:R-:W-:Y:S05]  /*1b40*/  BSYNC.RECONVERGENT B0 ;  /* 0x0000000000007941 */ /* 0x000fea0003800200 */
.L_x_24:
[----:B------:R-:W-:Y:S01]  /*1b50*/  REDG.E.ADD.F32.FTZ.RN.STRONG.GPU desc[UR8][R4.64+0x4], R3 ;  /* 0x00000403040079a6 */ /* 0x000fe2000c12f308 */
[----:B------:R-:W-:Y:S05]  /*1b60*/  EXIT ;  /* 0x000000000000794d */ /* 0x000fea0003800000 */
        .weak           $__internal_0_$__cuda_sm3x_div_rn_noftz_f32_slowpath
        .type           $__internal_0_$__cuda_sm3x_div_rn_noftz_f32_slowpath,@function
        .size           $__internal_0_$__cuda_sm3x_div_rn_noftz_f32_slowpath,(.L_x_38 - $__internal_0_$__cuda_sm3x_div_rn_noftz_f32_slowpath)
$__internal_0_$__cuda_sm3x_div_rn_noftz_f32_slowpath:
[----:B------:R-:W-:Y:S01]  /*1b70*/  SHF.R.U32.HI R11, RZ, 0x17, R0 ;  /* 0x00000017ff0b7819 */ /* 0x000fe20000011600 */
[----:B------:R-:W-:Y:S01]  /*1b80*/  BSSY.RECONVERGENT B1, `(.L_x_26) ;  /* 0x0000062000017945 */ /* 0x000fe20003800200 */
[----:B------:R-:W-:Y:S02]  /*1b90*/  SHF.R.U32.HI R3, RZ, 0x17, R7 ;  /* 0x00000017ff037819 */ /* 0x000fe40000011607 */
[----:B------:R-:W-:Y:S02]  /*1ba0*/  LOP3.LUT R11, R11, 0xff, RZ, 0xc0, !PT ;  /* 0x000000ff0b0b7812 */ /* 0x000fe400078ec0ff */
[----:B------:R-:W-:-:S03]  /*1bb0*/  LOP3.LUT R12, R3, 0xff, RZ, 0xc0, !PT ;  /* 0x000000ff030c7812 */ /* 0x000fc600078ec0ff */
[----:B------:R-:W-:Y:S01]  /*1bc0*/  VIADD R14, R11, 0xffffffff ;  /* 0xffffffff0b0e7836 */ /* 0x000fe20000000000 */
[----:B------:R-:W-:-:S04]  /*1bd0*/  IADD3 R13, PT, PT, R12, -0x1, RZ ;  /* 0xffffffff0c0d7810 */ /* 0x000fc80007ffe0ff */
[----:B------:R-:W-:-:S04]  /*1be0*/  ISETP.GT.U32.AND P0, PT, R14, 0xfd, PT ;  /* 0x000000fd0e00780c */ /* 0x000fc80003f04070 */
[----:B------:R-:W-:-:S13]  /*1bf0*/  ISETP.GT.U32.OR P0, PT, R13, 0xfd, P0 ;  /* 0x000000fd0d00780c */ /* 0x000fda0000704470 */
[----:B------:R-:W-:Y:S01]  /*1c00*/  @!P0 IMAD.MOV.U32 R3, RZ, RZ, RZ ;  /* 0x000000ffff038224 */ /* 0x000fe200078e00ff */
[----:B------:R-:W-:Y:S06]  /*1c10*/  @!P0 BRA `(.L_x_27) ;  /* 0x00000000005c8947 */ /* 0x000fec0003800000 */
[----:B------:R-:W-:Y:S02]  /*1c20*/  FSETP.GTU.FTZ.AND P0, PT, |R7|, +INF , PT ;  /* 0x7f8000000700780b */ /* 0x000fe40003f1c200 */
[----:B------:R-:W-:-:S04]  /*1c30*/  FSETP.GTU.FTZ.AND P1, PT, |R0|, +INF , PT ;  /* 0x7f8000000000780b */ /* 0x000fc80003f3c200 */
[----:B------:R-:W-:-:S13]  /*1c40*/  PLOP3.LUT P0, PT, P0, P1, PT, 0xf8, 0x8f ;  /* 0x00000000008f781c */ /* 0x000fda0000703f70 */
[----:B------:R-:W-:Y:S05]  /*1c50*/  @P0 BRA `(.L_x_28) ;  /* 0x00000004004c0947 */ /* 0x000fea0003800000 */
[----:B------:R-:W-:-:S13]  /*1c60*/  LOP3.LUT P0, RZ, R0, 0x7fffffff, R7, 0xc8, !PT ;  /* 0x7fffffff00ff7812 */ /* 0x000fda000780c807 */
[----:B------:R-:W-:Y:S05]  /*1c70*/  @!P0 BRA `(.L_x_29) ;  /* 0x00000004003c8947 */ /* 0x000fea0003800000 */
[C---:B------:R-:W-:Y:S02]  /*1c80*/  FSETP.NEU.FTZ.AND P2, PT, |R7|.reuse, +INF , PT ;  /* 0x7f8000000700780b */ /* 0x040fe40003f5d200 */
[----:B------:R-:W-:Y:S02]  /*1c90*/  FSETP.NEU.FTZ.AND P1, PT, |R0|, +INF , PT ;  /* 0x7f8000000000780b */ /* 0x000fe40003f3d200 */
[----:B------:R-:W-:-:S11]  /*1ca0*/  FSETP.NEU.FTZ.AND P0, PT, |R7|, +INF , PT ;  /* 0x7f8000000700780b */ /* 0x000fd60003f1d200 */
[----:B------:R-:W-:Y:S05]  /*1cb0*/  @!P1 BRA !P2, `(.L_x_29) ;  /* 0x00000004002c9947 */ /* 0x000fea0005000000 */
[----:B------:R-:W-:-:S04]  /*1cc0*/  LOP3.LUT P2, RZ, R7, 0x7fffffff, RZ, 0xc0, !PT ;  /* 0x7fffffff07ff7812 */ /* 0x000fc8000784c0ff */
[----:B------:R-:W-:-:S13]  /*1cd0*/  PLOP3.LUT P1, PT, P1, P2, PT, 0x2f, 0xf2 ;  /* 0x0000000000f2781c */ /* 0x000fda0000f24577 */
[----:B------:R-:W-:Y:S05]  /*1ce0*/  @P1 BRA `(.L_x_30) ;  /* 0x0000000400181947 */ /* 0x000fea0003800000 */
[----:B------:R-:W-:-:S04]  /*1cf0*/  LOP3.LUT P1, RZ, R0, 0x7fffffff, RZ, 0xc0, !PT ;  /* 0x7fffffff00ff7812 */ /* 0x000fc8000782c0ff */
[----:B------:R-:W-:-:S13]  /*1d00*/  PLOP3.LUT P0, PT, P0, P1, PT, 0x2f, 0xf2 ;  /* 0x0000000000f2781c */ /* 0x000fda0000702577 */
[----:B------:R-:W-:Y:S05]  /*1d10*/  @P0 BRA `(.L_x_31) ;  /* 0x0000000400000947 */ /* 0x000fea0003800000 */
[----:B------:R-:W-:Y:S02]  /*1d20*/  ISETP.GE.AND P0, PT, R13, RZ, PT ;  /* 0x000000ff0d00720c */ /* 0x000fe40003f06270 */
[----:B------:R-:W-:-:S11]  /*1d30*/  ISETP.GE.AND P1, PT, R14, RZ, PT ;  /* 0x000000ff0e00720c */ /* 0x000fd60003f26270 */
[----:B------:R-:W-:Y:S02]  /*1d40*/  @P0 IMAD.MOV.U32 R3, RZ, RZ, RZ ;  /* 0x000000ffff030224 */ /* 0x000fe400078e00ff */
[----:B------:R-:W-:Y:S01]  /*1d50*/  @!P0 FFMA R7, R7, 1.84467440737095516160e+19, RZ ;  /* 0x5f80000007078823 */ /* 0x000fe200000000ff */
[----:B------:R-:W-:Y:S02]  /*1d60*/  @!P0 IMAD.MOV.U32 R3, RZ, RZ, -0x40 ;  /* 0xffffffc0ff038424 */ /* 0x000fe400078e00ff */
[----:B------:R-:W-:-:S03]  /*1d70*/  @!P1 FFMA R0, R0, 1.84467440737095516160e+19, RZ ;  /* 0x5f80000000009823 */ /* 0x000fc600000000ff */
[----:B------:R-:W-:-:S07]  /*1d80*/  @!P1 IADD3 R3, PT, PT, R3, 0x40, RZ ;  /* 0x0000004003039810 */ /* 0x000fce0007ffe0ff */
.L_x_27:
[----:B------:R-:W-:Y:S01]  /*1d90*/  LEA R13, R11, 0xc0800000, 0x17 ;  /* 0xc08000000b0d7811 */ /* 0x000fe200078eb8ff */
[----:B------:R-:W-:Y:S01]  /*1da0*/  VIADD R12, R12, 0xffffff81 ;  /* 0xffffff810c0c7836 */ /* 0x000fe20000000000 */
[----:B------:R-:W-:Y:S03]  /*1db0*/  BSSY.RECONVERGENT B2, `(.L_x_32) ;  /* 0x0000035000027945 */ /* 0x000fe60003800200 */
[----:B------:R-:W-:Y:S02]  /*1dc0*/  IMAD.IADD R13, R0, 0x1, -R13 ;  /* 0x00000001000d7824 */ /* 0x000fe400078e0a0d */
[C---:B------:R-:W-:Y:S01]  /*1dd0*/  IMAD R0, R12.reuse, -0x800000, R7 ;  /* 0xff8000000c007824 */ /* 0x040fe200078e0207 */
[----:B------:R-:W-:Y:S01]  /*1de0*/  IADD3 R12, PT, PT, R12, 0x7f, -R11 ;  /* 0x0000007f0c0c7810 */ /* 0x000fe20007ffe80b */
[----:B------:R-:W0:Y:S01]  /*1df0*/  MUFU.RCP R14, R13 ;  /* 0x0000000d000e7308 */ /* 0x000e220000001000 */
[----:B------:R-:W-:-:S03]  /*1e00*/  FADD.FTZ R15, -R13, -RZ ;  /* 0x800000ff0d0f7221 */ /* 0x000fc60000010100 */
[----:B------:R-:W-:Y:S02]  /*1e10*/  IMAD.IADD R12, R12, 0x1, R3 ;  /* 0x000000010c0c7824 */ /* 0x000fe400078e0203 */
[----:B0-----:R-:W-:-:S04]  /*1e20*/  FFMA R17, R14, R15, 1 ;  /* 0x3f8000000e117423 */ /* 0x001fc8000000000f */
[----:B------:R-:W-:-:S04]  /*1e30*/  FFMA R16, R14, R17, R14 ;  /* 0x000000110e107223 */ /* 0x000fc8000000000e */
[----:B------:R-:W-:-:S04]  /*1e40*/  FFMA R7, R0, R16, RZ ;  /* 0x0000001000077223 */ /* 0x000fc800000000ff */
[----:B------:R-:W-:-:S04]  /*1e50*/  FFMA R14, R15, R7, R0 ;  /* 0x000000070f0e7223 */ /* 0x000fc80000000000 */
[----:B------:R-:W-:-:S04]  /*1e60*/  FFMA R17, R16, R14, R7 ;  /* 0x0000000e10117223 */ /* 0x000fc80000000007 */
[----:B------:R-:W-:-:S04]  /*1e70*/  FFMA R14, R15, R17, R0 ;  /* 0x000000110f0e7223 */ /* 0x000fc80000000000 */
[----:B------:R-:W-:-:S05]  /*1e80*/  FFMA R0, R16, R14, R17 ;  /* 0x0000000e10007223 */ /* 0x000fca0000000011 */
[----:B------:R-:W-:-:S04]  /*1e90*/  SHF.R.U32.HI R7, RZ, 0x17, R0 ;  /* 0x00000017ff077819 */ /* 0x000fc80000011600 */
[----:B------:R-:W-:-:S04]  /*1ea0*/  LOP3.LUT R7, R7, 0xff, RZ, 0xc0, !PT ;  /* 0x000000ff07077812 */ /* 0x000fc800078ec0ff */
[----:B------:R-:W-:-:S05]  /*1eb0*/  IADD3 R11, PT, PT, R7, R12, RZ ;  /* 0x0000000c070b7210 */ /* 0x000fca0007ffe0ff */
[----:B------:R-:W-:-:S05]  /*1ec0*/  VIADD R3, R11, 0xffffffff ;  /* 0xffffffff0b037836 */ /* 0x000fca0000000000 */
[----:B------:R-:W-:-:S13]  /*1ed0*/  ISETP.GE.U32.AND P0, PT, R3, 0xfe, PT ;  /* 0x000000fe0300780c */ /* 0x000fda0003f06070 */
[----:B------:R-:W-:Y:S05]  /*1ee0*/  @!P0 BRA `(.L_x_33) ;  /* 0x0000000000808947 */ /* 0x000fea0003800000 */
[----:B------:R-:W-:-:S13]  /*1ef0*/  ISETP.GT.AND P0, PT, R11, 0xfe, PT ;  /* 0x000000fe0b00780c */ /* 0x000fda0003f04270 */
[----:B------:R-:W-:Y:S05]  /*1f00*/  @P0 BRA `(.L_x_34) ;  /* 0x00000000006c0947 */ /* 0x000fea0003800000 */
[----:B------:R-:W-:-:S13]  /*1f10*/  ISETP.GE.AND P0, PT, R11, 0x1, PT ;  /* 0x000000010b00780c */ /* 0x000fda0003f06270 */
[----:B------:R-:W-:Y:S05]  /*1f20*/  @P0 BRA `(.L_x_35) ;  /* 0x0000000000740947 */ /* 0x000fea0003800000 */
[----:B------:R-:W-:Y:S02]  /*1f30*/  ISETP.GE.AND P0, PT, R11, -0x18, PT ;  /* 0xffffffe80b00780c */ /* 0x000fe40003f06270 */
[----:B------:R-:W-:-:S11]  /*1f40*/  LOP3.LUT R0, R0, 0x80000000, RZ, 0xc0, !PT ;  /* 0x8000000000007812 */ /* 0x000fd600078ec0ff */
[----:B------:R-:W-:Y:S05]  /*1f50*/  @!P0 BRA `(.L_x_35) ;  /* 0x0000000000688947 */ /* 0x000fea0003800000 */
[CCC-:B------:R-:W-:Y:S01]  /*1f60*/  FFMA.RZ R3, R16.reuse, R14.reuse, R17.reuse ;  /* 0x0000000e10037223 */ /* 0x1c0fe2000000c011 */
[CCC-:B------:R-:W-:Y:S01]  /*1f70*/  FFMA.RM R12, R16.reuse, R14.reuse, R17.reuse ;  /* 0x0000000e100c7223 */ /* 0x1c0fe20000004011 */
[C---:B------:R-:W-:Y:S02]  /*1f80*/  ISETP.NE.AND P2, PT, R11.reuse, RZ, PT ;  /* 0x000000ff0b00720c */ /* 0x040fe40003f45270 */
[----:B------:R-:W-:Y:S02]  /*1f90*/  ISETP.NE.AND P1, PT, R11, RZ, PT ;  /* 0x000000ff0b00720c */ /* 0x000fe40003f25270 */
[----:B------:R-:W-:Y:S01]  /*1fa0*/  LOP3.LUT R7, R3, 0x7fffff, RZ, 0xc0, !PT ;  /* 0x007fffff03077812 */ /* 0x000fe200078ec0ff */
[----:B------:R-:W-:Y:S01]  /*1fb0*/  FFMA.RP R3, R16, R14, R17 ;  /* 0x0000000e10037223 */ /* 0x000fe20000008011 */
[----:B------:R-:W-:Y:S02]  /*1fc0*/  VIADD R14, R11, 0x20 ;  /* 0x000000200b0e7836 */ /* 0x000fe40000000000 */
[----:B------:R-:W-:Y:S01]  /*1fd0*/  LOP3.LUT R7, R7, 0x800000, RZ, 0xfc, !PT ;  /* 0x0080000007077812 */ /* 0x000fe200078efcff */
[----:B------:R-:W-:Y:S01]  /*1fe0*/  IMAD.MOV R11, RZ, RZ, -R11 ;  /* 0x000000ffff0b7224 */ /* 0x000fe200078e0a0b */
[----:B------:R-:W-:-:S02]  /*1ff0*/  FSETP.NEU.FTZ.AND P0, PT, R3, R12, PT ;  /* 0x0000000c0300720b */ /* 0x000fc40003f1d000 */
[----:B------:R-:W-:Y:S02]  /*2000*/  SHF.L.U32 R14, R7, R14, RZ ;  /* 0x0000000e070e7219 */ /* 0x000fe400000006ff */
[----:B------:R-:W-:Y:S02]  /*2010*/  SEL R12, R11, RZ, P2 ;  /* 0x000000ff0b0c7207 */ /* 0x000fe40001000000 */
[----:B------:R-:W-:Y:S02]  /*2020*/  ISETP.NE.AND P1, PT, R14, RZ, P1 ;  /* 0x000000ff0e00720c */ /* 0x000fe40000f25270 */
[----:B------:R-:W-:Y:S02]  /*2030*/  SHF.R.U32.HI R12, RZ, R12, R7 ;  /* 0x0000000cff0c7219 */ /* 0x000fe40000011607 */
[----:B------:R-:W-:Y:S02]  /*2040*/  PLOP3.LUT P0, PT, P0, P1, PT, 0xf8, 0x8f ;  /* 0x00000000008f781c */ /* 0x000fe40000703f70 */
[----:B------:R-:W-:-:S02]  /*2050*/  SHF.R.U32.HI R14, RZ, 0x1, R12 ;  /* 0x00000001ff0e7819 */ /* 0x000fc4000001160c */
[----:B------:R-:W-:-:S04]  /*2060*/  SEL R3, RZ, 0x1, !P0 ;  /* 0x00000001ff037807 */ /* 0x000fc80004000000 */
[----:B------:R-:W-:-:S04]  /*2070*/  LOP3.LUT R3, R3, 0x1, R14, 0xf8, !PT ;  /* 0x0000000103037812 */ /* 0x000fc800078ef80e */
[----:B------:R-:W-:-:S04]  /*2080*/  LOP3.LUT R3, R3, R12, RZ, 0xc0, !PT ;  /* 0x0000000c03037212 */ /* 0x000fc800078ec0ff */
[----:B------:R-:W-:-:S04]  /*2090*/  IADD3 R3, PT, PT, R14, R3, RZ ;  /* 0x000000030e037210 */ /* 0x000fc80007ffe0ff */
[----:B------:R-:W-:Y:S01]  /*20a0*/  LOP3.LUT R0, R3, R0, RZ, 0xfc, !PT ;  /* 0x0000000003007212 */ /* 0x000fe200078efcff */
[----:B------:R-:W-:Y:S06]  /*20b0*/  BRA `(.L_x_35) ;  /* 0x0000000000107947 */ /* 0x000fec0003800000 */
.L_x_34:
[----:B------:R-:W-:-:S04]  /*20c0*/  LOP3.LUT R0, R0, 0x80000000, RZ, 0xc0, !PT ;  /* 0x8000000000007812 */ /* 0x000fc800078ec0ff */
[----:B------:R-:W-:Y:S01]  /*20d0*/  LOP3.LUT R0, R0, 0x7f800000, RZ, 0xfc, !PT ;  /* 0x7f80000000007812 */ /* 0x000fe200078efcff */
[----:B------:R-:W-:Y:S06]  /*20e0*/  BRA `(.L_x_35) ;  /* 0x0000000000047947 */ /* 0x000fec0003800000 */
.L_x_33:
[----:B------:R-:W-:-:S07]  /*20f0*/  IMAD R0, R12, 0x800000, R0 ;  /* 0x008000000c007824 */ /* 0x000fce00078e0200 */
.L_x_35:
[----:B------:R-:W-:Y:S05]  /*2100*/  BSYNC.RECONVERGENT B2 ;  /* 0x0000000000027941 */ /* 0x000fea0003800200 */
.L_x_32:
[----:B------:R-:W-:Y:S05]  /*2110*/  BRA `(.L_x_36) ;  /* 0x0000000000207947 */ /* 0x000fea0003800000 */
.L_x_31:
[----:B------:R-:W-:-:S04]  /*2120*/  LOP3.LUT R0, R0, 0x80000000, R7, 0x48, !PT ;  /* 0x8000000000007812 */ /* 0x000fc800078e4807 */
[----:B------:R-:W-:Y:S01]  /*2130*/  LOP3.LUT R0, R0, 0x7f800000, RZ, 0xfc, !PT ;  /* 0x7f80000000007812 */ /* 0x000fe200078efcff */
[----:B------:R-:W-:Y:S06]  /*2140*/  BRA `(.L_x_36) ;  /* 0x0000000000147947 */ /* 0x000fec0003800000 */
.L_x_30:
[----:B------:R-:W-:Y:S01]  /*2150*/  LOP3.LUT R0, R0, 0x80000000, R7, 0x48, !PT ;  /* 0x8000000000007812 */ /* 0x000fe200078e4807 */
[----:B------:R-:W-:Y:S06]  /*2160*/  BRA `(.L_x_36) ;  /* 0x00000000000c7947 */ /* 0x000fec0003800000 */
.L_x_29:
[----:B------:R-:W0:Y:S01]  /*2170*/  MUFU.RSQ R0, -QNAN ;  /* 0xffc0000000007908 */ /* 0x000e220000001400 */
[----:B------:R-:W-:Y:S05]  /*2180*/  BRA `(.L_x_36) ;  /* 0x0000000000047947 */ /* 0x000fea0003800000 */
.L_x_28:
[----:B------:R-:W-:-:S07]  /*2190*/  FADD.FTZ R0, R7, R0 ;  /* 0x0000000007007221 */ /* 0x000fce0000010000 */
.L_x_36:
[----:B------:R-:W-:Y:S05]  /*21a0*/  BSYNC.RECONVERGENT B1 ;  /* 0x0000000000017941 */ /* 0x000fea0003800200 */
.L_x_26:
[----:B------:R-:W-:-:S04]  /*21b0*/  IMAD.MOV.U32 R11, RZ, RZ, 0x0 ;  /* 0x00000000ff0b7424 */ /* 0x000fc800078e00ff */
[----:B0-----:R-:W-:Y:S05]  /*21c0*/  RET.REL.NODEC R10 `(_Z15compIntScatFuncPfiiS_S_iiiiii) ;  /* 0xffffffdc0a8c7950 */ /* 0x001fea0003c3ffff */
.L_x_37:
[----:B------:R-:W-:-:S00]  /*21d0*/  BRA `(.L_x_37) ;  /* 0xfffffffc00fc7947 */ /* 0x000fc0000383ffff */
[----:B------:R-:W-:-:S00]  /*21e0*/  NOP ;  /* 0x0000000000007918 */ /* 0x000fc00000000000 */
        /* <DEDUP_REMOVED lines=9> */
.L_x_38:


//--------------------- .nv.global.init           --------------------------
	.section	.nv.global.init,"aw",@progbits
	.align	4
.nv.global.init:
	.type		__cudart_i2opi_f,@object
	.size		__cudart_i2opi_f,(.L_0 - __cudart_i2opi_f)
__cudart_i2opi_f:
        /*0000*/ 	.byte	0x41, 0x90, 0x43, 0x3c, 0x99, 0x95, 0x62, 0xdb, 0xc0, 0xdd, 0x34, 0xf5, 0xd1, 0x57, 0x27, 0xfc
        /*0010*/ 	.byte	0x29, 0x15, 0x44, 0x4e, 0x6e, 0x83, 0xf9, 0xa2
.L_0:


//--------------------- .nv.shared._Z15compIntScatFuncPfiiS_S_iiiiii --------------------------
	.section	.nv.shared._Z15compIntScatFuncPfiiS_S_iiiiii,"aw",@nobits
	.sectionflags	@""
	.align	16
	.zero		1024


//--------------------- .nv.shared.reserved.0     --------------------------
	.section	.nv.shared.reserved.0,"aw",@nobits
	.weak		__nv_reservedSMEM_offset_0_alias
	.size		__nv_reservedSMEM_offset_0_alias, 0, 64
	.other		__nv_reservedSMEM_offset_0_alias,@"STO_CUDA_RESERVED_SHARED STV_DEFAULT"
__nv_reservedSMEM_offset_0_alias:
	.zero		0
	.zero		64


//--------------------- .nv.constant0._Z15compIntScatFuncPfiiS_S_iiiiii --------------------------
	.section	.nv.constant0._Z15compIntScatFuncPfiiS_S_iiiiii,"a",@progbits
	.sectionflags	@""
	.align	4
.nv.constant0._Z15compIntScatFuncPfiiS_S_iiiiii:
	.zero		952


//--------------------- SYMBOLS --------------------------

	.type		.nv.reservedSmem.offset0,@object
	.size		.nv.reservedSmem.offset0,0x4
	.type		.nv.reservedSmem.cap,@object
	.size		.nv.reservedSmem.cap,0x4
